//
// Generated by NVIDIA NVVM Compiler
//
// Compiler Build ID: CL-36424714
// Cuda compilation tools, release 13.0, V13.0.88
// Based on NVVM 20.0.0
//

.version 9.0
.target sm_100
.address_size 64

	// .globl	_Z11copy_kernelIfLi1EEvPKT_PS0_m

.visible .entry _Z11copy_kernelIfLi1EEvPKT_PS0_m(
	.param .u64 .ptr .align 1 _Z11copy_kernelIfLi1EEvPKT_PS0_m_param_0,
	.param .u64 .ptr .align 1 _Z11copy_kernelIfLi1EEvPKT_PS0_m_param_1,
	.param .u64 _Z11copy_kernelIfLi1EEvPKT_PS0_m_param_2
)
{
	.reg .pred 	%p<5>;
	.reg .b32 	%r<6>;
	.reg .b32 	%f<3>;
	.reg .b64 	%rd<22>;

	ld.param.u64 	%rd11, [_Z11copy_kernelIfLi1EEvPKT_PS0_m_param_0];
	ld.param.u64 	%rd12, [_Z11copy_kernelIfLi1EEvPKT_PS0_m_param_1];
	ld.param.u64 	%rd10, [_Z11copy_kernelIfLi1EEvPKT_PS0_m_param_2];
	cvta.to.global.u64 	%rd1, %rd12;
	cvta.to.global.u64 	%rd2, %rd11;
	mov.u32 	%r1, %ctaid.x;
	mov.u32 	%r2, %ntid.x;
	mov.u32 	%r3, %tid.x;
	mad.lo.s32 	%r4, %r1, %r2, %r3;
	cvt.u64.u32 	%rd20, %r4;
	mov.u32 	%r5, %nctaid.x;
	mul.wide.u32 	%rd4, %r5, %r2;
	setp.le.u64 	%p1, %rd10, %rd20;
	@%p1 bra 	$L__BB0_2;
$L__BB0_1:
	shl.b64 	%rd13, %rd20, 2;
	add.s64 	%rd14, %rd2, %rd13;
	ld.global.nc.f32 	%f1, [%rd14];
	add.s64 	%rd15, %rd1, %rd13;
	st.global.f32 	[%rd15], %f1;
	add.s64 	%rd20, %rd20, %rd4;
	setp.lt.u64 	%p2, %rd20, %rd10;
	@%p2 bra 	$L__BB0_1;
$L__BB0_2:
	setp.ge.u64 	%p3, %rd20, %rd10;
	@%p3 bra 	$L__BB0_4;
$L__BB0_3:
	shl.b64 	%rd16, %rd20, 2;
	add.s64 	%rd17, %rd2, %rd16;
	ld.global.nc.f32 	%f2, [%rd17];
	add.s64 	%rd18, %rd1, %rd16;
	st.global.f32 	[%rd18], %f2;
	add.s64 	%rd20, %rd20, %rd4;
	setp.lt.u64 	%p4, %rd20, %rd10;
	@%p4 bra 	$L__BB0_3;
$L__BB0_4:
	ret;

}
	// .globl	_Z11copy_kernelIfLi4EEvPKT_PS0_m
.visible .entry _Z11copy_kernelIfLi4EEvPKT_PS0_m(
	.param .u64 .ptr .align 1 _Z11copy_kernelIfLi4EEvPKT_PS0_m_param_0,
	.param .u64 .ptr .align 1 _Z11copy_kernelIfLi4EEvPKT_PS0_m_param_1,
	.param .u64 _Z11copy_kernelIfLi4EEvPKT_PS0_m_param_2
)
{
	.reg .pred 	%p<5>;
	.reg .b32 	%r<6>;
	.reg .b32 	%f<6>;
	.reg .b64 	%rd<32>;

	ld.param.u64 	%rd12, [_Z11copy_kernelIfLi4EEvPKT_PS0_m_param_0];
	ld.param.u64 	%rd13, [_Z11copy_kernelIfLi4EEvPKT_PS0_m_param_1];
	ld.param.u64 	%rd11, [_Z11copy_kernelIfLi4EEvPKT_PS0_m_param_2];
	cvta.to.global.u64 	%rd1, %rd13;
	cvta.to.global.u64 	%rd2, %rd12;
	mov.u32 	%r1, %ctaid.x;
	mov.u32 	%r2, %ntid.x;
	mov.u32 	%r3, %tid.x;
	mad.lo.s32 	%r4, %r1, %r2, %r3;
	cvt.u64.u32 	%rd30, %r4;
	mov.u32 	%r5, %nctaid.x;
	mul.wide.u32 	%rd4, %r5, %r2;
	mul.lo.s64 	%rd5, %rd4, 3;
	add.s64 	%rd14, %rd5, %rd30;
	setp.ge.u64 	%p1, %rd14, %rd11;
	@%p1 bra 	$L__BB1_2;
$L__BB1_1:
	shl.b64 	%rd15, %rd30, 2;
	add.s64 	%rd16, %rd2, %rd15;
	ld.global.nc.f32 	%f1, [%rd16];
	shl.b64 	%rd17, %rd4, 2;
	add.s64 	%rd18, %rd16, %rd17;
	ld.global.nc.f32 	%f2, [%rd18];
	add.s64 	%rd19, %rd18, %rd17;
	ld.global.nc.f32 	%f3, [%rd19];
	add.s64 	%rd20, %rd19, %rd17;
	ld.global.nc.f32 	%f4, [%rd20];
	add.s64 	%rd21, %rd1, %rd15;
	st.global.f32 	[%rd21], %f1;
	add.s64 	%rd22, %rd21, %rd17;
	st.global.f32 	[%rd22], %f2;
	add.s64 	%rd23, %rd22, %rd17;
	st.global.f32 	[%rd23], %f3;
	add.s64 	%rd24, %rd23, %rd17;
	st.global.f32 	[%rd24], %f4;
	add.s64 	%rd30, %rd17, %rd30;
	add.s64 	%rd25, %rd30, %rd5;
	setp.lt.u64 	%p2, %rd25, %rd11;
	@%p2 bra 	$L__BB1_1;
$L__BB1_2:
	setp.ge.u64 	%p3, %rd30, %rd11;
	@%p3 bra 	$L__BB1_4;
$L__BB1_3:
	shl.b64 	%rd26, %rd30, 2;
	add.s64 	%rd27, %rd2, %rd26;
	ld.global.nc.f32 	%f5, [%rd27];
	add.s64 	%rd28, %rd1, %rd26;
	st.global.f32 	[%rd28], %f5;
	add.s64 	%rd30, %rd30, %rd4;
	setp.lt.u64 	%p4, %rd30, %rd11;
	@%p4 bra 	$L__BB1_3;
$L__BB1_4:
	ret;

}
	// .globl	_Z11copy_kernelI6float4Li1EEvPKT_PS1_m
.visible .entry _Z11copy_kernelI6float4Li1EEvPKT_PS1_m(
	.param .u64 .ptr .align 1 _Z11copy_kernelI6float4Li1EEvPKT_PS1_m_param_0,
	.param .u64 .ptr .align 1 _Z11copy_kernelI6float4Li1EEvPKT_PS1_m_param_1,
	.param .u64 _Z11copy_kernelI6float4Li1EEvPKT_PS1_m_param_2
)
{
	.reg .pred 	%p<5>;
	.reg .b32 	%r<6>;
	.reg .b32 	%f<9>;
	.reg .b64 	%rd<21>;

	ld.param.u64 	%rd11, [_Z11copy_kernelI6float4Li1EEvPKT_PS1_m_param_0];
	ld.param.u64 	%rd12, [_Z11copy_kernelI6float4Li1EEvPKT_PS1_m_param_1];
	ld.param.u64 	%rd10, [_Z11copy_kernelI6float4Li1EEvPKT_PS1_m_param_2];
	cvta.to.global.u64 	%rd1, %rd12;
	cvta.to.global.u64 	%rd2, %rd11;
	mov.u32 	%r1, %ctaid.x;
	mov.u32 	%r2, %ntid.x;
	mov.u32 	%r3, %tid.x;
	mad.lo.s32 	%r4, %r1, %r2, %r3;
	cvt.u64.u32 	%rd19, %r4;
	mov.u32 	%r5, %nctaid.x;
	mul.wide.u32 	%rd4, %r5, %r2;
	setp.le.u64 	%p1, %rd10, %rd19;
	@%p1 bra 	$L__BB2_1;
	bra.uni 	$L__BB2_4;
$L__BB2_1:
	setp.ge.u64 	%p3, %rd19, %rd10;
	@%p3 bra 	$L__BB2_3;
$L__BB2_2:
	shl.b64 	%rd16, %rd19, 4;
	add.s64 	%rd17, %rd1, %rd16;
	add.s64 	%rd18, %rd2, %rd16;
	ld.global.nc.v4.f32 	{%f5, %f6, %f7, %f8}, [%rd18];
	st.global.v4.f32 	[%rd17], {%f5, %f6, %f7, %f8};
	add.s64 	%rd19, %rd19, %rd4;
	setp.lt.u64 	%p4, %rd19, %rd10;
	@%p4 bra 	$L__BB2_2;
$L__BB2_3:
	ret;
$L__BB2_4:
	shl.b64 	%rd13, %rd19, 4;
	add.s64 	%rd14, %rd2, %rd13;
	ld.global.nc.v4.f32 	{%f1, %f2, %f3, %f4}, [%rd14];
	add.s64 	%rd15, %rd1, %rd13;
	st.global.v4.f32 	[%rd15], {%f1, %f2, %f3, %f4};
	add.s64 	%rd19, %rd19, %rd4;
	setp.lt.u64 	%p2, %rd19, %rd10;
	@%p2 bra 	$L__BB2_4;
	bra.uni 	$L__BB2_1;

}
	// .globl	_Z11copy_kernelI6float4Li4EEvPKT_PS1_m
.visible .entry _Z11copy_kernelI6float4Li4EEvPKT_PS1_m(
	.param .u64 .ptr .align 1 _Z11copy_kernelI6float4Li4EEvPKT_PS1_m_param_0,
	.param .u64 .ptr .align 1 _Z11copy_kernelI6float4Li4EEvPKT_PS1_m_param_1,
	.param .u64 _Z11copy_kernelI6float4Li4EEvPKT_PS1_m_param_2
)
{
	.reg .pred 	%p<5>;
	.reg .b32 	%r<6>;
	.reg .b32 	%f<21>;
	.reg .b64 	%rd<33>;

	ld.param.u64 	%rd12, [_Z11copy_kernelI6float4Li4EEvPKT_PS1_m_param_0];
	ld.param.u64 	%rd13, [_Z11copy_kernelI6float4Li4EEvPKT_PS1_m_param_1];
	ld.param.u64 	%rd11, [_Z11copy_kernelI6float4Li4EEvPKT_PS1_m_param_2];
	cvta.to.global.u64 	%rd1, %rd13;
	cvta.to.global.u64 	%rd2, %rd12;
	mov.u32 	%r1, %ctaid.x;
	mov.u32 	%r2, %ntid.x;
	mov.u32 	%r3, %tid.x;
	mad.lo.s32 	%r4, %r1, %r2, %r3;
	cvt.u64.u32 	%rd31, %r4;
	mov.u32 	%r5, %nctaid.x;
	mul.wide.u32 	%rd4, %r5, %r2;
	mul.lo.s64 	%rd5, %rd4, 3;
	add.s64 	%rd14, %rd5, %rd31;
	setp.ge.u64 	%p1, %rd14, %rd11;
	@%p1 bra 	$L__BB3_2;
$L__BB3_1:
	shl.b64 	%rd15, %rd31, 4;
	add.s64 	%rd16, %rd2, %rd15;
	ld.global.nc.v4.f32 	{%f1, %f2, %f3, %f4}, [%rd16];
	shl.b64 	%rd17, %rd4, 4;
	add.s64 	%rd18, %rd16, %rd17;
	ld.global.nc.v4.f32 	{%f5, %f6, %f7, %f8}, [%rd18];
	add.s64 	%rd19, %rd18, %rd17;
	ld.global.nc.v4.f32 	{%f9, %f10, %f11, %f12}, [%rd19];
	add.s64 	%rd20, %rd19, %rd17;
	ld.global.nc.v4.f32 	{%f13, %f14, %f15, %f16}, [%rd20];
	add.s64 	%rd21, %rd1, %rd15;
	st.global.v4.f32 	[%rd21], {%f1, %f2, %f3, %f4};
	add.s64 	%rd22, %rd21, %rd17;
	st.global.v4.f32 	[%rd22], {%f5, %f6, %f7, %f8};
	add.s64 	%rd23, %rd22, %rd17;
	st.global.v4.f32 	[%rd23], {%f9, %f10, %f11, %f12};
	add.s64 	%rd24, %rd23, %rd17;
	st.global.v4.f32 	[%rd24], {%f13, %f14, %f15, %f16};
	shl.b64 	%rd25, %rd4, 2;
	add.s64 	%rd31, %rd25, %rd31;
	add.s64 	%rd26, %rd31, %rd5;
	setp.lt.u64 	%p2, %rd26, %rd11;
	@%p2 bra 	$L__BB3_1;
$L__BB3_2:
	setp.ge.u64 	%p3, %rd31, %rd11;
	@%p3 bra 	$L__BB3_4;
$L__BB3_3:
	shl.b64 	%rd27, %rd31, 4;
	add.s64 	%rd28, %rd1, %rd27;
	add.s64 	%rd29, %rd2, %rd27;
	ld.global.nc.v4.f32 	{%f17, %f18, %f19, %f20}, [%rd29];
	st.global.v4.f32 	[%rd28], {%f17, %f18, %f19, %f20};
	add.s64 	%rd31, %rd31, %rd4;
	setp.lt.u64 	%p4, %rd31, %rd11;
	@%p4 bra 	$L__BB3_3;
$L__BB3_4:
	ret;

}
	// .globl	_Z11copy_kernelIfLi32EEvPKT_PS0_m
.visible .entry _Z11copy_kernelIfLi32EEvPKT_PS0_m(
	.param .u64 .ptr .align 1 _Z11copy_kernelIfLi32EEvPKT_PS0_m_param_0,
	.param .u64 .ptr .align 1 _Z11copy_kernelIfLi32EEvPKT_PS0_m_param_1,
	.param .u64 _Z11copy_kernelIfLi32EEvPKT_PS0_m_param_2
)
{
	.reg .pred 	%p<5>;
	.reg .b32 	%r<10>;
	.reg .b32 	%f<34>;
	.reg .b64 	%rd<99>;

	ld.param.u64 	%rd9, [_Z11copy_kernelIfLi32EEvPKT_PS0_m_param_2];
	mov.u32 	%r1, %ctaid.x;
	mov.u32 	%r2, %ntid.x;
	mov.u32 	%r3, %tid.x;
	mad.lo.s32 	%r4, %r1, %r2, %r3;
	cvt.u64.u32 	%rd97, %r4;
	mov.u32 	%r5, %nctaid.x;
	mul.wide.u32 	%rd10, %r5, %r2;
	mad.lo.s64 	%rd11, %rd10, 31, %rd97;
	setp.ge.u64 	%p1, %rd11, %rd9;
	@%p1 bra 	$L__BB4_3;
	shl.b64 	%rd16, %rd10, 2;
	shl.b64 	%rd81, %rd10, 5;
$L__BB4_2:
	ld.param.u64 	%rd93, [_Z11copy_kernelIfLi32EEvPKT_PS0_m_param_2];
	ld.param.u64 	%rd91, [_Z11copy_kernelIfLi32EEvPKT_PS0_m_param_1];
	ld.param.u64 	%rd89, [_Z11copy_kernelIfLi32EEvPKT_PS0_m_param_0];
	cvta.to.global.u64 	%rd12, %rd89;
	shl.b64 	%rd13, %rd97, 2;
	add.s64 	%rd14, %rd12, %rd13;
	ld.global.nc.f32 	%f1, [%rd14];
	add.s64 	%rd17, %rd14, %rd16;
	ld.global.nc.f32 	%f2, [%rd17];
	add.s64 	%rd18, %rd17, %rd16;
	ld.global.nc.f32 	%f3, [%rd18];
	add.s64 	%rd19, %rd18, %rd16;
	ld.global.nc.f32 	%f4, [%rd19];
	add.s64 	%rd20, %rd19, %rd16;
	ld.global.nc.f32 	%f5, [%rd20];
	add.s64 	%rd21, %rd20, %rd16;
	ld.global.nc.f32 	%f6, [%rd21];
	add.s64 	%rd22, %rd21, %rd16;
	ld.global.nc.f32 	%f7, [%rd22];
	add.s64 	%rd23, %rd22, %rd16;
	ld.global.nc.f32 	%f8, [%rd23];
	add.s64 	%rd24, %rd23, %rd16;
	ld.global.nc.f32 	%f9, [%rd24];
	add.s64 	%rd25, %rd24, %rd16;
	ld.global.nc.f32 	%f10, [%rd25];
	add.s64 	%rd26, %rd25, %rd16;
	ld.global.nc.f32 	%f11, [%rd26];
	add.s64 	%rd27, %rd26, %rd16;
	ld.global.nc.f32 	%f12, [%rd27];
	add.s64 	%rd28, %rd27, %rd16;
	ld.global.nc.f32 	%f13, [%rd28];
	add.s64 	%rd29, %rd28, %rd16;
	ld.global.nc.f32 	%f14, [%rd29];
	add.s64 	%rd30, %rd29, %rd16;
	ld.global.nc.f32 	%f15, [%rd30];
	add.s64 	%rd31, %rd30, %rd16;
	ld.global.nc.f32 	%f16, [%rd31];
	add.s64 	%rd32, %rd31, %rd16;
	ld.global.nc.f32 	%f17, [%rd32];
	add.s64 	%rd33, %rd32, %rd16;
	ld.global.nc.f32 	%f18, [%rd33];
	add.s64 	%rd34, %rd33, %rd16;
	ld.global.nc.f32 	%f19, [%rd34];
	add.s64 	%rd35, %rd34, %rd16;
	ld.global.nc.f32 	%f20, [%rd35];
	add.s64 	%rd36, %rd35, %rd16;
	ld.global.nc.f32 	%f21, [%rd36];
	add.s64 	%rd37, %rd36, %rd16;
	ld.global.nc.f32 	%f22, [%rd37];
	add.s64 	%rd38, %rd37, %rd16;
	ld.global.nc.f32 	%f23, [%rd38];
	add.s64 	%rd39, %rd38, %rd16;
	ld.global.nc.f32 	%f24, [%rd39];
	add.s64 	%rd40, %rd39, %rd16;
	ld.global.nc.f32 	%f25, [%rd40];
	add.s64 	%rd41, %rd40, %rd16;
	ld.global.nc.f32 	%f26, [%rd41];
	add.s64 	%rd42, %rd41, %rd16;
	ld.global.nc.f32 	%f27, [%rd42];
	add.s64 	%rd43, %rd42, %rd16;
	ld.global.nc.f32 	%f28, [%rd43];
	add.s64 	%rd44, %rd43, %rd16;
	ld.global.nc.f32 	%f29, [%rd44];
	add.s64 	%rd45, %rd44, %rd16;
	ld.global.nc.f32 	%f30, [%rd45];
	add.s64 	%rd46, %rd45, %rd16;
	ld.global.nc.f32 	%f31, [%rd46];
	add.s64 	%rd47, %rd46, %rd16;
	ld.global.nc.f32 	%f32, [%rd47];
	cvta.to.global.u64 	%rd48, %rd91;
	add.s64 	%rd49, %rd48, %rd13;
	st.global.f32 	[%rd49], %f1;
	add.s64 	%rd50, %rd49, %rd16;
	st.global.f32 	[%rd50], %f2;
	add.s64 	%rd51, %rd50, %rd16;
	st.global.f32 	[%rd51], %f3;
	add.s64 	%rd52, %rd51, %rd16;
	st.global.f32 	[%rd52], %f4;
	add.s64 	%rd53, %rd52, %rd16;
	st.global.f32 	[%rd53], %f5;
	add.s64 	%rd54, %rd53, %rd16;
	st.global.f32 	[%rd54], %f6;
	add.s64 	%rd55, %rd54, %rd16;
	st.global.f32 	[%rd55], %f7;
	add.s64 	%rd56, %rd55, %rd16;
	st.global.f32 	[%rd56], %f8;
	add.s64 	%rd57, %rd56, %rd16;
	st.global.f32 	[%rd57], %f9;
	add.s64 	%rd58, %rd57, %rd16;
	st.global.f32 	[%rd58], %f10;
	add.s64 	%rd59, %rd58, %rd16;
	st.global.f32 	[%rd59], %f11;
	add.s64 	%rd60, %rd59, %rd16;
	st.global.f32 	[%rd60], %f12;
	add.s64 	%rd61, %rd60, %rd16;
	st.global.f32 	[%rd61], %f13;
	add.s64 	%rd62, %rd61, %rd16;
	st.global.f32 	[%rd62], %f14;
	add.s64 	%rd63, %rd62, %rd16;
	st.global.f32 	[%rd63], %f15;
	add.s64 	%rd64, %rd63, %rd16;
	st.global.f32 	[%rd64], %f16;
	add.s64 	%rd65, %rd64, %rd16;
	st.global.f32 	[%rd65], %f17;
	add.s64 	%rd66, %rd65, %rd16;
	st.global.f32 	[%rd66], %f18;
	add.s64 	%rd67, %rd66, %rd16;
	st.global.f32 	[%rd67], %f19;
	add.s64 	%rd68, %rd67, %rd16;
	st.global.f32 	[%rd68], %f20;
	add.s64 	%rd69, %rd68, %rd16;
	st.global.f32 	[%rd69], %f21;
	add.s64 	%rd70, %rd69, %rd16;
	st.global.f32 	[%rd70], %f22;
	add.s64 	%rd71, %rd70, %rd16;
	st.global.f32 	[%rd71], %f23;
	add.s64 	%rd72, %rd71, %rd16;
	st.global.f32 	[%rd72], %f24;
	add.s64 	%rd73, %rd72, %rd16;
	st.global.f32 	[%rd73], %f25;
	add.s64 	%rd74, %rd73, %rd16;
	st.global.f32 	[%rd74], %f26;
	add.s64 	%rd75, %rd74, %rd16;
	st.global.f32 	[%rd75], %f27;
	add.s64 	%rd76, %rd75, %rd16;
	st.global.f32 	[%rd76], %f28;
	add.s64 	%rd77, %rd76, %rd16;
	st.global.f32 	[%rd77], %f29;
	add.s64 	%rd78, %rd77, %rd16;
	st.global.f32 	[%rd78], %f30;
	add.s64 	%rd79, %rd78, %rd16;
	st.global.f32 	[%rd79], %f31;
	add.s64 	%rd80, %rd79, %rd16;
	st.global.f32 	[%rd80], %f32;
	add.s64 	%rd97, %rd81, %rd97;
	mad.lo.s64 	%rd82, %rd10, 31, %rd97;
	setp.lt.u64 	%p2, %rd82, %rd93;
	@%p2 bra 	$L__BB4_2;
$L__BB4_3:
	ld.param.u64 	%rd94, [_Z11copy_kernelIfLi32EEvPKT_PS0_m_param_2];
	setp.ge.u64 	%p3, %rd97, %rd94;
	@%p3 bra 	$L__BB4_6;
	mov.u32 	%r8, %nctaid.x;
	mov.u32 	%r9, %ntid.x;
	mul.wide.u32 	%rd88, %r8, %r9;
$L__BB4_5:
	ld.param.u64 	%rd95, [_Z11copy_kernelIfLi32EEvPKT_PS0_m_param_2];
	ld.param.u64 	%rd92, [_Z11copy_kernelIfLi32EEvPKT_PS0_m_param_1];
	ld.param.u64 	%rd90, [_Z11copy_kernelIfLi32EEvPKT_PS0_m_param_0];
	cvta.to.global.u64 	%rd83, %rd90;
	shl.b64 	%rd84, %rd97, 2;
	add.s64 	%rd85, %rd83, %rd84;
	ld.global.nc.f32 	%f33, [%rd85];
	cvta.to.global.u64 	%rd86, %rd92;
	add.s64 	%rd87, %rd86, %rd84;
	st.global.f32 	[%rd87], %f33;
	add.s64 	%rd97, %rd97, %rd88;
	setp.lt.u64 	%p4, %rd97, %rd95;
	@%p4 bra 	$L__BB4_5;
$L__BB4_6:
	ret;

}
	// .globl	_Z11copy_kernelI6float4Li32EEvPKT_PS1_m
.visible .entry _Z11copy_kernelI6float4Li32EEvPKT_PS1_m(
	.param .u64 .ptr .align 1 _Z11copy_kernelI6float4Li32EEvPKT_PS1_m_param_0,
	.param .u64 .ptr .align 1 _Z11copy_kernelI6float4Li32EEvPKT_PS1_m_param_1,
	.param .u64 _Z11copy_kernelI6float4Li32EEvPKT_PS1_m_param_2
)
{
	.reg .pred 	%p<5>;
	.reg .b32 	%r<6>;
	.reg .b32 	%f<133>;
	.reg .b64 	%rd<89>;

	ld.param.u64 	%rd12, [_Z11copy_kernelI6float4Li32EEvPKT_PS1_m_param_0];
	ld.param.u64 	%rd13, [_Z11copy_kernelI6float4Li32EEvPKT_PS1_m_param_1];
	ld.param.u64 	%rd11, [_Z11copy_kernelI6float4Li32EEvPKT_PS1_m_param_2];
	cvta.to.global.u64 	%rd1, %rd13;
	cvta.to.global.u64 	%rd2, %rd12;
	mov.u32 	%r1, %ctaid.x;
	mov.u32 	%r2, %ntid.x;
	mov.u32 	%r3, %tid.x;
	mad.lo.s32 	%r4, %r1, %r2, %r3;
	cvt.u64.u32 	%rd87, %r4;
	mov.u32 	%r5, %nctaid.x;
	mul.wide.u32 	%rd4, %r5, %r2;
	mul.lo.s64 	%rd5, %rd4, 31;
	add.s64 	%rd14, %rd5, %rd87;
	setp.ge.u64 	%p1, %rd14, %rd11;
	@%p1 bra 	$L__BB5_2;
$L__BB5_1:
	shl.b64 	%rd15, %rd87, 4;
	add.s64 	%rd16, %rd2, %rd15;
	ld.global.nc.v4.f32 	{%f1, %f2, %f3, %f4}, [%rd16];
	shl.b64 	%rd17, %rd4, 4;
	add.s64 	%rd18, %rd16, %rd17;
	ld.global.nc.v4.f32 	{%f5, %f6, %f7, %f8}, [%rd18];
	add.s64 	%rd19, %rd18, %rd17;
	ld.global.nc.v4.f32 	{%f9, %f10, %f11, %f12}, [%rd19];
	add.s64 	%rd20, %rd19, %rd17;
	ld.global.nc.v4.f32 	{%f13, %f14, %f15, %f16}, [%rd20];
	add.s64 	%rd21, %rd20, %rd17;
	ld.global.nc.v4.f32 	{%f17, %f18, %f19, %f20}, [%rd21];
	add.s64 	%rd22, %rd21, %rd17;
	ld.global.nc.v4.f32 	{%f21, %f22, %f23, %f24}, [%rd22];
	add.s64 	%rd23, %rd22, %rd17;
	ld.global.nc.v4.f32 	{%f25, %f26, %f27, %f28}, [%rd23];
	add.s64 	%rd24, %rd23, %rd17;
	ld.global.nc.v4.f32 	{%f29, %f30, %f31, %f32}, [%rd24];
	add.s64 	%rd25, %rd24, %rd17;
	ld.global.nc.v4.f32 	{%f33, %f34, %f35, %f36}, [%rd25];
	add.s64 	%rd26, %rd25, %rd17;
	ld.global.nc.v4.f32 	{%f37, %f38, %f39, %f40}, [%rd26];
	add.s64 	%rd27, %rd26, %rd17;
	ld.global.nc.v4.f32 	{%f41, %f42, %f43, %f44}, [%rd27];
	add.s64 	%rd28, %rd27, %rd17;
	ld.global.nc.v4.f32 	{%f45, %f46, %f47, %f48}, [%rd28];
	add.s64 	%rd29, %rd28, %rd17;
	ld.global.nc.v4.f32 	{%f49, %f50, %f51, %f52}, [%rd29];
	add.s64 	%rd30, %rd29, %rd17;
	ld.global.nc.v4.f32 	{%f53, %f54, %f55, %f56}, [%rd30];
	add.s64 	%rd31, %rd30, %rd17;
	ld.global.nc.v4.f32 	{%f57, %f58, %f59, %f60}, [%rd31];
	add.s64 	%rd32, %rd31, %rd17;
	ld.global.nc.v4.f32 	{%f61, %f62, %f63, %f64}, [%rd32];
	add.s64 	%rd33, %rd32, %rd17;
	ld.global.nc.v4.f32 	{%f65, %f66, %f67, %f68}, [%rd33];
	add.s64 	%rd34, %rd33, %rd17;
	ld.global.nc.v4.f32 	{%f69, %f70, %f71, %f72}, [%rd34];
	add.s64 	%rd35, %rd34, %rd17;
	ld.global.nc.v4.f32 	{%f73, %f74, %f75, %f76}, [%rd35];
	add.s64 	%rd36, %rd35, %rd17;
	ld.global.nc.v4.f32 	{%f77, %f78, %f79, %f80}, [%rd36];
	add.s64 	%rd37, %rd36, %rd17;
	ld.global.nc.v4.f32 	{%f81, %f82, %f83, %f84}, [%rd37];
	add.s64 	%rd38, %rd37, %rd17;
	ld.global.nc.v4.f32 	{%f85, %f86, %f87, %f88}, [%rd38];
	add.s64 	%rd39, %rd38, %rd17;
	ld.global.nc.v4.f32 	{%f89, %f90, %f91, %f92}, [%rd39];
	add.s64 	%rd40, %rd39, %rd17;
	ld.global.nc.v4.f32 	{%f93, %f94, %f95, %f96}, [%rd40];
	add.s64 	%rd41, %rd40, %rd17;
	ld.global.nc.v4.f32 	{%f97, %f98, %f99, %f100}, [%rd41];
	add.s64 	%rd42, %rd41, %rd17;
	ld.global.nc.v4.f32 	{%f101, %f102, %f103, %f104}, [%rd42];
	add.s64 	%rd43, %rd42, %rd17;
	ld.global.nc.v4.f32 	{%f105, %f106, %f107, %f108}, [%rd43];
	add.s64 	%rd44, %rd43, %rd17;
	ld.global.nc.v4.f32 	{%f109, %f110, %f111, %f112}, [%rd44];
	add.s64 	%rd45, %rd44, %rd17;
	ld.global.nc.v4.f32 	{%f113, %f114, %f115, %f116}, [%rd45];
	add.s64 	%rd46, %rd45, %rd17;
	ld.global.nc.v4.f32 	{%f117, %f118, %f119, %f120}, [%rd46];
	add.s64 	%rd47, %rd46, %rd17;
	ld.global.nc.v4.f32 	{%f121, %f122, %f123, %f124}, [%rd47];
	add.s64 	%rd48, %rd47, %rd17;
	ld.global.nc.v4.f32 	{%f125, %f126, %f127, %f128}, [%rd48];
	add.s64 	%rd49, %rd1, %rd15;
	st.global.v4.f32 	[%rd49], {%f1, %f2, %f3, %f4};
	add.s64 	%rd50, %rd49, %rd17;
	st.global.v4.f32 	[%rd50], {%f5, %f6, %f7, %f8};
	add.s64 	%rd51, %rd50, %rd17;
	st.global.v4.f32 	[%rd51], {%f9, %f10, %f11, %f12};
	add.s64 	%rd52, %rd51, %rd17;
	st.global.v4.f32 	[%rd52], {%f13, %f14, %f15, %f16};
	add.s64 	%rd53, %rd52, %rd17;
	st.global.v4.f32 	[%rd53], {%f17, %f18, %f19, %f20};
	add.s64 	%rd54, %rd53, %rd17;
	st.global.v4.f32 	[%rd54], {%f21, %f22, %f23, %f24};
	add.s64 	%rd55, %rd54, %rd17;
	st.global.v4.f32 	[%rd55], {%f25, %f26, %f27, %f28};
	add.s64 	%rd56, %rd55, %rd17;
	st.global.v4.f32 	[%rd56], {%f29, %f30, %f31, %f32};
	add.s64 	%rd57, %rd56, %rd17;
	st.global.v4.f32 	[%rd57], {%f33, %f34, %f35, %f36};
	add.s64 	%rd58, %rd57, %rd17;
	st.global.v4.f32 	[%rd58], {%f37, %f38, %f39, %f40};
	add.s64 	%rd59, %rd58, %rd17;
	st.global.v4.f32 	[%rd59], {%f41, %f42, %f43, %f44};
	add.s64 	%rd60, %rd59, %rd17;
	st.global.v4.f32 	[%rd60], {%f45, %f46, %f47, %f48};
	add.s64 	%rd61, %rd60, %rd17;
	st.global.v4.f32 	[%rd61], {%f49, %f50, %f51, %f52};
	add.s64 	%rd62, %rd61, %rd17;
	st.global.v4.f32 	[%rd62], {%f53, %f54, %f55, %f56};
	add.s64 	%rd63, %rd62, %rd17;
	st.global.v4.f32 	[%rd63], {%f57, %f58, %f59, %f60};
	add.s64 	%rd64, %rd63, %rd17;
	st.global.v4.f32 	[%rd64], {%f61, %f62, %f63, %f64};
	add.s64 	%rd65, %rd64, %rd17;
	st.global.v4.f32 	[%rd65], {%f65, %f66, %f67, %f68};
	add.s64 	%rd66, %rd65, %rd17;
	st.global.v4.f32 	[%rd66], {%f69, %f70, %f71, %f72};
	add.s64 	%rd67, %rd66, %rd17;
	st.global.v4.f32 	[%rd67], {%f73, %f74, %f75, %f76};
	add.s64 	%rd68, %rd67, %rd17;
	st.global.v4.f32 	[%rd68], {%f77, %f78, %f79, %f80};
	add.s64 	%rd69, %rd68, %rd17;
	st.global.v4.f32 	[%rd69], {%f81, %f82, %f83, %f84};
	add.s64 	%rd70, %rd69, %rd17;
	st.global.v4.f32 	[%rd70], {%f85, %f86, %f87, %f88};
	add.s64 	%rd71, %rd70, %rd17;
	st.global.v4.f32 	[%rd71], {%f89, %f90, %f91, %f92};
	add.s64 	%rd72, %rd71, %rd17;
	st.global.v4.f32 	[%rd72], {%f93, %f94, %f95, %f96};
	add.s64 	%rd73, %rd72, %rd17;
	st.global.v4.f32 	[%rd73], {%f97, %f98, %f99, %f100};
	add.s64 	%rd74, %rd73, %rd17;
	st.global.v4.f32 	[%rd74], {%f101, %f102, %f103, %f104};
	add.s64 	%rd75, %rd74, %rd17;
	st.global.v4.f32 	[%rd75], {%f105, %f106, %f107, %f108};
	add.s64 	%rd76, %rd75, %rd17;
	st.global.v4.f32 	[%rd76], {%f109, %f110, %f111, %f112};
	add.s64 	%rd77, %rd76, %rd17;
	st.global.v4.f32 	[%rd77], {%f113, %f114, %f115, %f116};
	add.s64 	%rd78, %rd77, %rd17;
	st.global.v4.f32 	[%rd78], {%f117, %f118, %f119, %f120};
	add.s64 	%rd79, %rd78, %rd17;
	st.global.v4.f32 	[%rd79], {%f121, %f122, %f123, %f124};
	add.s64 	%rd80, %rd79, %rd17;
	st.global.v4.f32 	[%rd80], {%f125, %f126, %f127, %f128};
	shl.b64 	%rd81, %rd4, 5;
	add.s64 	%rd87, %rd81, %rd87;
	add.s64 	%rd82, %rd87, %rd5;
	setp.lt.u64 	%p2, %rd82, %rd11;
	@%p2 bra 	$L__BB5_1;
$L__BB5_2:
	setp.ge.u64 	%p3, %rd87, %rd11;
	@%p3 bra 	$L__BB5_4;
$L__BB5_3:
	shl.b64 	%rd83, %rd87, 4;
	add.s64 	%rd84, %rd1, %rd83;
	add.s64 	%rd85, %rd2, %rd83;
	ld.global.nc.v4.f32 	{%f129, %f130, %f131, %f132}, [%rd85];
	st.global.v4.f32 	[%rd84], {%f129, %f130, %f131, %f132};
	add.s64 	%rd87, %rd87, %rd4;
	setp.lt.u64 	%p4, %rd87, %rd11;
	@%p4 bra 	$L__BB5_3;
$L__BB5_4:
	ret;

}


// ===== COMPILED SASS (sm_100) =====

	.target	sm_100

	.elftype	@"ET_EXEC"


//--------------------- .note.nv.tkinfo           --------------------------
	.section	.note.nv.tkinfo,"",@"SHT_NOTE"
	.sectionflags	@"SHF_NOTE_NV_TKINFO"
	.tkinfo
        /*0018*/ 	.word	0x00000002
        /*0030*/ 	.string	""
        /*0030*/ 	.string	"ptxas"
        /*0030*/ 	.string	"Cuda compilation tools, release 13.0, V13.0.88"
        /*0030*/ 	.string	"Build cuda_13.0.r13.0/compiler.36424714_0"
        /*0030*/ 	.string	"-arch sm_100 -m 64 "



//--------------------- .note.nv.cuinfo           --------------------------
	.section	.note.nv.cuinfo,"",@"SHT_NOTE"
	.sectionflags	@"SHF_NOTE_NV_CUINFO"
        /*0018*/ 	.short	0x0002
        /*001a*/ 	.short	0x0064
        /*001c*/ 	.short	0x0082
	.zero		2


//--------------------- .nv.info                  --------------------------
	.section	.nv.info,"",@"SHT_CUDA_INFO"
	.align	4


	//----- nvinfo : EIATTR_REGCOUNT
	.align		4
        /*0000*/ 	.byte	0x04, 0x2f
        /*0002*/ 	.short	(.L_1 - .L_0)
	.align		4
.L_0:
        /*0004*/ 	.word	index@(_Z11copy_kernelIfLi1EEvPKT_PS0_m)
        /*0008*/ 	.word	0x0000000c


	//----- nvinfo : EIATTR_FRAME_SIZE
	.align		4
.L_1:
        /*000c*/ 	.byte	0x04, 0x11
        /*000e*/ 	.short	(.L_3 - .L_2)
	.align		4
.L_2:
        /*0010*/ 	.word	index@(_Z11copy_kernelIfLi1EEvPKT_PS0_m)
        /*0014*/ 	.word	0x00000000


	//----- nvinfo : EIATTR_REGCOUNT
	.align		4
.L_3:
        /*0018*/ 	.byte	0x04, 0x2f
        /*001a*/ 	.short	(.L_5 - .L_4)
	.align		4
.L_4:
        /*001c*/ 	.word	index@(_Z11copy_kernelIfLi4EEvPKT_PS0_m)
        /*0020*/ 	.word	0x0000001c


	//----- nvinfo : EIATTR_FRAME_SIZE
	.align		4
.L_5:
        /*0024*/ 	.byte	0x04, 0x11
        /*0026*/ 	.short	(.L_7 - .L_6)
	.align		4
.L_6:
        /*0028*/ 	.word	index@(_Z11copy_kernelIfLi4EEvPKT_PS0_m)
        /*002c*/ 	.word	0x00000000


	//----- nvinfo : EIATTR_REGCOUNT
	.align		4
.L_7:
        /*0030*/ 	.byte	0x04, 0x2f
        /*0032*/ 	.short	(.L_9 - .L_8)
	.align		4
.L_8:
        /*0034*/ 	.word	index@(_Z11copy_kernelI6float4Li1EEvPKT_PS1_m)
        /*0038*/ 	.word	0x0000000e


	//----- nvinfo : EIATTR_FRAME_SIZE
	.align		4
.L_9:
        /*003c*/ 	.byte	0x04, 0x11
        /*003e*/ 	.short	(.L_11 - .L_10)
	.align		4
.L_10:
        /*0040*/ 	.word	index@(_Z11copy_kernelI6float4Li1EEvPKT_PS1_m)
        /*0044*/ 	.word	0x00000000


	//----- nvinfo : EIATTR_REGCOUNT
	.align		4
.L_11:
        /*0048*/ 	.byte	0x04, 0x2f
        /*004a*/ 	.short	(.L_13 - .L_12)
	.align		4
.L_12:
        /*004c*/ 	.word	index@(_Z11copy_kernelI6float4Li4EEvPKT_PS1_m)
        /*0050*/ 	.word	0x00000020


	//----- nvinfo : EIATTR_FRAME_SIZE
	.align		4
.L_13:
        /*0054*/ 	.byte	0x04, 0x11
        /*0056*/ 	.short	(.L_15 - .L_14)
	.align		4
.L_14:
        /*0058*/ 	.word	index@(_Z11copy_kernelI6float4Li4EEvPKT_PS1_m)
        /*005c*/ 	.word	0x00000000


	//----- nvinfo : EIATTR_REGCOUNT
	.align		4
.L_15:
        /*0060*/ 	.byte	0x04, 0x2f
        /*0062*/ 	.short	(.L_17 - .L_16)
	.align		4
.L_16:
        /*0064*/ 	.word	index@(_Z11copy_kernelIfLi32EEvPKT_PS0_m)
        /*0068*/ 	.word	0x00000020


	//----- nvinfo : EIATTR_FRAME_SIZE
	.align		4
.L_17:
        /*006c*/ 	.byte	0x04, 0x11
        /*006e*/ 	.short	(.L_19 - .L_18)
	.align		4
.L_18:
        /*0070*/ 	.word	index@(_Z11copy_kernelIfLi32EEvPKT_PS0_m)
        /*0074*/ 	.word	0x00000000


	//----- nvinfo : EIATTR_REGCOUNT
	.align		4
.L_19:
        /*0078*/ 	.byte	0x04, 0x2f
        /*007a*/ 	.short	(.L_21 - .L_20)
	.align		4
.L_20:
        /*007c*/ 	.word	index@(_Z11copy_kernelI6float4Li32EEvPKT_PS1_m)
        /*0080*/ 	.word	0x00000020


	//----- nvinfo : EIATTR_FRAME_SIZE
	.align		4
.L_21:
        /*0084*/ 	.byte	0x04, 0x11
        /*0086*/ 	.short	(.L_23 - .L_22)
	.align		4
.L_22:
        /*0088*/ 	.word	index@(_Z11copy_kernelI6float4Li32EEvPKT_PS1_m)
        /*008c*/ 	.word	0x00000000


	//----- nvinfo : EIATTR_MIN_STACK_SIZE
	.align		4
.L_23:
        /*0090*/ 	.byte	0x04, 0x12
        /*0092*/ 	.short	(.L_25 - .L_24)
	.align		4
.L_24:
        /*0094*/ 	.word	index@(_Z11copy_kernelI6float4Li32EEvPKT_PS1_m)
        /*0098*/ 	.word	0x00000000


	//----- nvinfo : EIATTR_MIN_STACK_SIZE
	.align		4
.L_25:
        /*009c*/ 	.byte	0x04, 0x12
        /*009e*/ 	.short	(.L_27 - .L_26)
	.align		4
.L_26:
        /*00a0*/ 	.word	index@(_Z11copy_kernelIfLi32EEvPKT_PS0_m)
        /*00a4*/ 	.word	0x00000000


	//----- nvinfo : EIATTR_MIN_STACK_SIZE
	.align		4
.L_27:
        /*00a8*/ 	.byte	0x04, 0x12
        /*00aa*/ 	.short	(.L_29 - .L_28)
	.align		4
.L_28:
        /*00ac*/ 	.word	index@(_Z11copy_kernelI6float4Li4EEvPKT_PS1_m)
        /*00b0*/ 	.word	0x00000000


	//----- nvinfo : EIATTR_MIN_STACK_SIZE
	.align		4
.L_29:
        /*00b4*/ 	.byte	0x04, 0x12
        /*00b6*/ 	.short	(.L_31 - .L_30)
	.align		4
.L_30:
        /*00b8*/ 	.word	index@(_Z11copy_kernelI6float4Li1EEvPKT_PS1_m)
        /*00bc*/ 	.word	0x00000000


	//----- nvinfo : EIATTR_MIN_STACK_SIZE
	.align		4
.L_31:
        /*00c0*/ 	.byte	0x04, 0x12
        /*00c2*/ 	.short	(.L_33 - .L_32)
	.align		4
.L_32:
        /*00c4*/ 	.word	index@(_Z11copy_kernelIfLi4EEvPKT_PS0_m)
        /*00c8*/ 	.word	0x00000000


	//----- nvinfo : EIATTR_MIN_STACK_SIZE
	.align		4
.L_33:
        /*00cc*/ 	.byte	0x04, 0x12
        /*00ce*/ 	.short	(.L_35 - .L_34)
	.align		4
.L_34:
        /*00d0*/ 	.word	index@(_Z11copy_kernelIfLi1EEvPKT_PS0_m)
        /*00d4*/ 	.word	0x00000000
.L_35:


//--------------------- .nv.compat                --------------------------
	.section	.nv.compat,"",@"SHT_CUDA_COMPAT_INFO"
	.align	4
        /*0000*/ 	.byte	0x02, 0x09, 0x00, 0x00, 0x02, 0x02, 0x01, 0x00, 0x02, 0x05, 0x05, 0x00, 0x03, 0x07, 0x01, 0x01
        /*0010*/ 	.byte	0x02, 0x03, 0x00, 0x00, 0x02, 0x06, 0x01, 0x00, 0x04, 0x0b, 0x08, 0x00, 0x09, 0x00, 0x00, 0x00
        /*0020*/ 	.byte	0x00, 0x00, 0x00, 0x00


//--------------------- .nv.info._Z11copy_kernelI6float4Li32EEvPKT_PS1_m --------------------------
	.section	.nv.info._Z11copy_kernelI6float4Li32EEvPKT_PS1_m,"",@"SHT_CUDA_INFO"
	.sectionflags	@""
	.align	4


	//----- nvinfo : EIATTR_CUDA_API_VERSION
	.align		4
        /*0000*/ 	.byte	0x04, 0x37
        /*0002*/ 	.short	(.L_37 - .L_36)
.L_36:
        /*0004*/ 	.word	0x00000082


	//----- nvinfo : EIATTR_KPARAM_INFO
	.align		4
.L_37:
        /*0008*/ 	.byte	0x04, 0x17
        /*000a*/ 	.short	(.L_39 - .L_38)
.L_38:
        /*000c*/ 	.word	0x00000000
        /*0010*/ 	.short	0x0002
        /*0012*/ 	.short	0x0010
        /*0014*/ 	.byte	0x00, 0xf0, 0x21, 0x00


	//----- nvinfo : EIATTR_KPARAM_INFO
	.align		4
.L_39:
        /*0018*/ 	.byte	0x04, 0x17
        /*001a*/ 	.short	(.L_41 - .L_40)
.L_40:
        /*001c*/ 	.word	0x00000000
        /*0020*/ 	.short	0x0001
        /*0022*/ 	.short	0x0008
        /*0024*/ 	.byte	0x00, 0xf5, 0x21, 0x00


	//----- nvinfo : EIATTR_KPARAM_INFO
	.align		4
.L_41:
        /*0028*/ 	.byte	0x04, 0x17
        /*002a*/ 	.short	(.L_43 - .L_42)
.L_42:
        /*002c*/ 	.word	0x00000000
        /*0030*/ 	.short	0x0000
        /*0032*/ 	.short	0x0000
        /*0034*/ 	.byte	0x00, 0xf5, 0x21, 0x00


	//----- nvinfo : EIATTR_SPARSE_MMA_MASK
	.align		4
.L_43:
        /*0038*/ 	.byte	0x03, 0x50
        /*003a*/ 	.short	0x0000


	//----- nvinfo : EIATTR_MAXREG_COUNT
	.align		4
        /*003c*/ 	.byte	0x03, 0x1b
        /*003e*/ 	.short	0x00ff


	//----- nvinfo : EIATTR_MERCURY_ISA_VERSION
	.align		4
        /*0040*/ 	.byte	0x03, 0x5f
        /*0042*/ 	.short	0x0101


	//----- nvinfo : EIATTR_VRC_CTA_INIT_COUNT
	.align		4
        /*0044*/ 	.byte	0x02, 0x4a
	.zero		1
	.zero		1


	//----- nvinfo : EIATTR_EXIT_INSTR_OFFSETS
	.align		4
        /*0048*/ 	.byte	0x04, 0x1c
        /*004a*/ 	.short	(.L_45 - .L_44)


	//   ....[0]....
.L_44:
        /*004c*/ 	.word	0x00000e50


	//   ....[1]....
        /*0050*/ 	.word	0x00000f30


	//----- nvinfo : EIATTR_CRS_STACK_SIZE
	.align		4
.L_45:
        /*0054*/ 	.byte	0x04, 0x1e
        /*0056*/ 	.short	(.L_47 - .L_46)
.L_46:
        /*0058*/ 	.word	0x00000000


	//----- nvinfo : EIATTR_CBANK_PARAM_SIZE
	.align		4
.L_47:
        /*005c*/ 	.byte	0x03, 0x19
        /*005e*/ 	.short	0x0018


	//----- nvinfo : EIATTR_PARAM_CBANK
	.align		4
        /*0060*/ 	.byte	0x04, 0x0a
        /*0062*/ 	.short	(.L_49 - .L_48)
	.align		4
.L_48:
        /*0064*/ 	.word	index@(.nv.constant0._Z11copy_kernelI6float4Li32EEvPKT_PS1_m)
        /*0068*/ 	.short	0x0380
        /*006a*/ 	.short	0x0018


	//----- nvinfo : EIATTR_SW_WAR
	.align		4
.L_49:
        /*006c*/ 	.byte	0x04, 0x36
        /*006e*/ 	.short	(.L_51 - .L_50)
.L_50:
        /*0070*/ 	.word	0x00000008
.L_51:


//--------------------- .nv.info._Z11copy_kernelIfLi32EEvPKT_PS0_m --------------------------
	.section	.nv.info._Z11copy_kernelIfLi32EEvPKT_PS0_m,"",@"SHT_CUDA_INFO"
	.sectionflags	@""
	.align	4


	//----- nvinfo : EIATTR_CUDA_API_VERSION
	.align		4
        /*0000*/ 	.byte	0x04, 0x37
        /*0002*/ 	.short	(.L_53 - .L_52)
.L_52:
        /*0004*/ 	.word	0x00000082


	//----- nvinfo : EIATTR_KPARAM_INFO
	.align		4
.L_53:
        /*0008*/ 	.byte	0x04, 0x17
        /*000a*/ 	.short	(.L_55 - .L_54)
.L_54:
        /*000c*/ 	.word	0x00000000
        /*0010*/ 	.short	0x0002
        /*0012*/ 	.short	0x0010
        /*0014*/ 	.byte	0x00, 0xf0, 0x21, 0x00


	//----- nvinfo : EIATTR_KPARAM_INFO
	.align		4
.L_55:
        /*0018*/ 	.byte	0x04, 0x17
        /*001a*/ 	.short	(.L_57 - .L_56)
.L_56:
        /*001c*/ 	.word	0x00000000
        /*0020*/ 	.short	0x0001
        /*0022*/ 	.short	0x0008
        /*0024*/ 	.byte	0x00, 0xf5, 0x21, 0x00


	//----- nvinfo : EIATTR_KPARAM_INFO
	.align		4
.L_57:
        /*0028*/ 	.byte	0x04, 0x17
        /*002a*/ 	.short	(.L_59 - .L_58)
.L_58:
        /*002c*/ 	.word	0x00000000
        /*0030*/ 	.short	0x0000
        /*0032*/ 	.short	0x0000
        /*0034*/ 	.byte	0x00, 0xf5, 0x21, 0x00


	//----- nvinfo : EIATTR_SPARSE_MMA_MASK
	.align		4
.L_59:
        /*0038*/ 	.byte	0x03, 0x50
        /*003a*/ 	.short	0x0000


	//----- nvinfo : EIATTR_MAXREG_COUNT
	.align		4
        /*003c*/ 	.byte	0x03, 0x1b
        /*003e*/ 	.short	0x00ff


	//----- nvinfo : EIATTR_MERCURY_ISA_VERSION
	.align		4
        /*0040*/ 	.byte	0x03, 0x5f
        /*0042*/ 	.short	0x0101


	//----- nvinfo : EIATTR_VRC_CTA_INIT_COUNT
	.align		4
        /*0044*/ 	.byte	0x02, 0x4a
	.zero		1
	.zero		1


	//----- nvinfo : EIATTR_EXIT_INSTR_OFFSETS
	.align		4
        /*0048*/ 	.byte	0x04, 0x1c
        /*004a*/ 	.short	(.L_61 - .L_60)


	//   ....[0]....
.L_60:
        /*004c*/ 	.word	0x00000e40


	//   ....[1]....
        /*0050*/ 	.word	0x00000f60


	//----- nvinfo : EIATTR_CRS_STACK_SIZE
	.align		4
.L_61:
        /*0054*/ 	.byte	0x04, 0x1e
        /*0056*/ 	.short	(.L_63 - .L_62)
.L_62:
        /*0058*/ 	.word	0x00000000


	//----- nvinfo : EIATTR_CBANK_PARAM_SIZE
	.align		4
.L_63:
        /*005c*/ 	.byte	0x03, 0x19
        /*005e*/ 	.short	0x0018


	//----- nvinfo : EIATTR_PARAM_CBANK
	.align		4
        /*0060*/ 	.byte	0x04, 0x0a
        /*0062*/ 	.short	(.L_65 - .L_64)
	.align		4
.L_64:
        /*0064*/ 	.word	index@(.nv.constant0._Z11copy_kernelIfLi32EEvPKT_PS0_m)
        /*0068*/ 	.short	0x0380
        /*006a*/ 	.short	0x0018


	//----- nvinfo : EIATTR_SW_WAR
	.align		4
.L_65:
        /*006c*/ 	.byte	0x04, 0x36
        /*006e*/ 	.short	(.L_67 - .L_66)
.L_66:
        /*0070*/ 	.word	0x00000008
.L_67:


//--------------------- .nv.info._Z11copy_kernelI6float4Li4EEvPKT_PS1_m --------------------------
	.section	.nv.info._Z11copy_kernelI6float4Li4EEvPKT_PS1_m,"",@"SHT_CUDA_INFO"
	.sectionflags	@""
	.align	4


	//----- nvinfo : EIATTR_CUDA_API_VERSION
	.align		4
        /*0000*/ 	.byte	0x04, 0x37
        /*0002*/ 	.short	(.L_69 - .L_68)
.L_68:
        /*0004*/ 	.word	0x00000082


	//----- nvinfo : EIATTR_KPARAM_INFO
	.align		4
.L_69:
        /*0008*/ 	.byte	0x04, 0x17
        /*000a*/ 	.short	(.L_71 - .L_70)
.L_70:
        /*000c*/ 	.word	0x00000000
        /*0010*/ 	.short	0x0002
        /*0012*/ 	.short	0x0010
        /*0014*/ 	.byte	0x00, 0xf0, 0x21, 0x00


	//----- nvinfo : EIATTR_KPARAM_INFO
	.align		4
.L_71:
        /*0018*/ 	.byte	0x04, 0x17
        /*001a*/ 	.short	(.L_73 - .L_72)
.L_72:
        /*001c*/ 	.word	0x00000000
        /*0020*/ 	.short	0x0001
        /*0022*/ 	.short	0x0008
        /*0024*/ 	.byte	0x00, 0xf5, 0x21, 0x00


	//----- nvinfo : EIATTR_KPARAM_INFO
	.align		4
.L_73:
        /*0028*/ 	.byte	0x04, 0x17
        /*002a*/ 	.short	(.L_75 - .L_74)
.L_74:
        /*002c*/ 	.word	0x00000000
        /*0030*/ 	.short	0x0000
        /*0032*/ 	.short	0x0000
        /*0034*/ 	.byte	0x00, 0xf5, 0x21, 0x00


	//----- nvinfo : EIATTR_SPARSE_MMA_MASK
	.align		4
.L_75:
        /*0038*/ 	.byte	0x03, 0x50
        /*003a*/ 	.short	0x0000


	//----- nvinfo : EIATTR_MAXREG_COUNT
	.align		4
        /*003c*/ 	.byte	0x03, 0x1b
        /*003e*/ 	.short	0x00ff


	//----- nvinfo : EIATTR_MERCURY_ISA_VERSION
	.align		4
        /*0040*/ 	.byte	0x03, 0x5f
        /*0042*/ 	.short	0x0101


	//----- nvinfo : EIATTR_VRC_CTA_INIT_COUNT
	.align		4
        /*0044*/ 	.byte	0x02, 0x4a
	.zero		1
	.zero		1


	//----- nvinfo : EIATTR_EXIT_INSTR_OFFSETS
	.align		4
        /*0048*/ 	.byte	0x04, 0x1c
        /*004a*/ 	.short	(.L_77 - .L_76)


	//   ....[0]....
.L_76:
        /*004c*/ 	.word	0x000003f0


	//   ....[1]....
        /*0050*/ 	.word	0x000004d0


	//----- nvinfo : EIATTR_CRS_STACK_SIZE
	.align		4
.L_77:
        /*0054*/ 	.byte	0x04, 0x1e
        /*0056*/ 	.short	(.L_79 - .L_78)
.L_78:
        /*0058*/ 	.word	0x00000000


	//----- nvinfo : EIATTR_CBANK_PARAM_SIZE
	.align		4
.L_79:
        /*005c*/ 	.byte	0x03, 0x19
        /*005e*/ 	.short	0x0018


	//----- nvinfo : EIATTR_PARAM_CBANK
	.align		4
        /*0060*/ 	.byte	0x04, 0x0a
        /*0062*/ 	.short	(.L_81 - .L_80)
	.align		4
.L_80:
        /*0064*/ 	.word	index@(.nv.constant0._Z11copy_kernelI6float4Li4EEvPKT_PS1_m)
        /*0068*/ 	.short	0x0380
        /*006a*/ 	.short	0x0018


	//----- nvinfo : EIATTR_SW_WAR
	.align		4
.L_81:
        /*006c*/ 	.byte	0x04, 0x36
        /*006e*/ 	.short	(.L_83 - .L_82)
.L_82:
        /*0070*/ 	.word	0x00000008
.L_83:


//--------------------- .nv.info._Z11copy_kernelI6float4Li1EEvPKT_PS1_m --------------------------
	.section	.nv.info._Z11copy_kernelI6float4Li1EEvPKT_PS1_m,"",@"SHT_CUDA_INFO"
	.sectionflags	@""
	.align	4


	//----- nvinfo : EIATTR_CUDA_API_VERSION
	.align		4
        /*0000*/ 	.byte	0x04, 0x37
        /*0002*/ 	.short	(.L_85 - .L_84)
.L_84:
        /*0004*/ 	.word	0x00000082


	//----- nvinfo : EIATTR_KPARAM_INFO
	.align		4
.L_85:
        /*0008*/ 	.byte	0x04, 0x17
        /*000a*/ 	.short	(.L_87 - .L_86)
.L_86:
        /*000c*/ 	.word	0x00000000
        /*0010*/ 	.short	0x0002
        /*0012*/ 	.short	0x0010
        /*0014*/ 	.byte	0x00, 0xf0, 0x21, 0x00


	//----- nvinfo : EIATTR_KPARAM_INFO
	.align		4
.L_87:
        /*0018*/ 	.byte	0x04, 0x17
        /*001a*/ 	.short	(.L_89 - .L_88)
.L_88:
        /*001c*/ 	.word	0x00000000
        /*0020*/ 	.short	0x0001
        /*0022*/ 	.short	0x0008
        /*0024*/ 	.byte	0x00, 0xf5, 0x21, 0x00


	//----- nvinfo : EIATTR_KPARAM_INFO
	.align		4
.L_89:
        /*0028*/ 	.byte	0x04, 0x17
        /*002a*/ 	.short	(.L_91 - .L_90)
.L_90:
        /*002c*/ 	.word	0x00000000
        /*0030*/ 	.short	0x0000
        /*0032*/ 	.short	0x0000
        /*0034*/ 	.byte	0x00, 0xf5, 0x21, 0x00


	//----- nvinfo : EIATTR_SPARSE_MMA_MASK
	.align		4
.L_91:
        /*0038*/ 	.byte	0x03, 0x50
        /*003a*/ 	.short	0x0000


	//----- nvinfo : EIATTR_MAXREG_COUNT
	.align		4
        /*003c*/ 	.byte	0x03, 0x1b
        /*003e*/ 	.short	0x00ff


	//----- nvinfo : EIATTR_MERCURY_ISA_VERSION
	.align		4
        /*0040*/ 	.byte	0x03, 0x5f
        /*0042*/ 	.short	0x0101


	//----- nvinfo : EIATTR_VRC_CTA_INIT_COUNT
	.align		4
        /*0044*/ 	.byte	0x02, 0x4a
	.zero		1
	.zero		1


	//----- nvinfo : EIATTR_EXIT_INSTR_OFFSETS
	.align		4
        /*0048*/ 	.byte	0x04, 0x1c
        /*004a*/ 	.short	(.L_93 - .L_92)


	//   ....[0]....
.L_92:
        /*004c*/ 	.word	0x00000200


	//   ....[1]....
        /*0050*/ 	.word	0x000002e0


	//----- nvinfo : EIATTR_CRS_STACK_SIZE
	.align		4
.L_93:
        /*0054*/ 	.byte	0x04, 0x1e
        /*0056*/ 	.short	(.L_95 - .L_94)
.L_94:
        /*0058*/ 	.word	0x00000000


	//----- nvinfo : EIATTR_CBANK_PARAM_SIZE
	.align		4
.L_95:
        /*005c*/ 	.byte	0x03, 0x19
        /*005e*/ 	.short	0x0018


	//----- nvinfo : EIATTR_PARAM_CBANK
	.align		4
        /*0060*/ 	.byte	0x04, 0x0a
        /*0062*/ 	.short	(.L_97 - .L_96)
	.align		4
.L_96:
        /*0064*/ 	.word	index@(.nv.constant0._Z11copy_kernelI6float4Li1EEvPKT_PS1_m)
        /*0068*/ 	.short	0x0380
        /*006a*/ 	.short	0x0018


	//----- nvinfo : EIATTR_SW_WAR
	.align		4
.L_97:
        /*006c*/ 	.byte	0x04, 0x36
        /*006e*/ 	.short	(.L_99 - .L_98)
.L_98:
        /*0070*/ 	.word	0x00000008
.L_99:


//--------------------- .nv.info._Z11copy_kernelIfLi4EEvPKT_PS0_m --------------------------
	.section	.nv.info._Z11copy_kernelIfLi4EEvPKT_PS0_m,"",@"SHT_CUDA_INFO"
	.sectionflags	@""
	.align	4


	//----- nvinfo : EIATTR_CUDA_API_VERSION
	.align		4
        /*0000*/ 	.byte	0x04, 0x37
        /*0002*/ 	.short	(.L_101 - .L_100)
.L_100:
        /*0004*/ 	.word	0x00000082


	//----- nvinfo : EIATTR_KPARAM_INFO
	.align		4
.L_101:
        /*0008*/ 	.byte	0x04, 0x17
        /*000a*/ 	.short	(.L_103 - .L_102)
.L_102:
        /*000c*/ 	.word	0x00000000
        /*0010*/ 	.short	0x0002
        /*0012*/ 	.short	0x0010
        /*0014*/ 	.byte	0x00, 0xf0, 0x21, 0x00


	//----- nvinfo : EIATTR_KPARAM_INFO
	.align		4
.L_103:
        /*0018*/ 	.byte	0x04, 0x17
        /*001a*/ 	.short	(.L_105 - .L_104)
.L_104:
        /*001c*/ 	.word	0x00000000
        /*0020*/ 	.short	0x0001
        /*0022*/ 	.short	0x0008
        /*0024*/ 	.byte	0x00, 0xf5, 0x21, 0x00


	//----- nvinfo : EIATTR_KPARAM_INFO
	.align		4
.L_105:
        /*0028*/ 	.byte	0x04, 0x17
        /*002a*/ 	.short	(.L_107 - .L_106)
.L_106:
        /*002c*/ 	.word	0x00000000
        /*0030*/ 	.short	0x0000
        /*0032*/ 	.short	0x0000
        /*0034*/ 	.byte	0x00, 0xf5, 0x21, 0x00


	//----- nvinfo : EIATTR_SPARSE_MMA_MASK
	.align		4
.L_107:
        /*0038*/ 	.byte	0x03, 0x50
        /*003a*/ 	.short	0x0000


	//----- nvinfo : EIATTR_MAXREG_COUNT
	.align		4
        /*003c*/ 	.byte	0x03, 0x1b
        /*003e*/ 	.short	0x00ff


	//----- nvinfo : EIATTR_MERCURY_ISA_VERSION
	.align		4
        /*0040*/ 	.byte	0x03, 0x5f
        /*0042*/ 	.short	0x0101


	//----- nvinfo : EIATTR_VRC_CTA_INIT_COUNT
	.align		4
        /*0044*/ 	.byte	0x02, 0x4a
	.zero		1
	.zero		1


	//----- nvinfo : EIATTR_EXIT_INSTR_OFFSETS
	.align		4
        /*0048*/ 	.byte	0x04, 0x1c
        /*004a*/ 	.short	(.L_109 - .L_108)


	//   ....[0]....
.L_108:
        /*004c*/ 	.word	0x000003c0


	//   ....[1]....
        /*0050*/ 	.word	0x000004a0


	//----- nvinfo : EIATTR_CRS_STACK_SIZE
	.align		4
.L_109:
        /*0054*/ 	.byte	0x04, 0x1e
        /*0056*/ 	.short	(.L_111 - .L_110)
.L_110:
        /*0058*/ 	.word	0x00000000


	//----- nvinfo : EIATTR_CBANK_PARAM_SIZE
	.align		4
.L_111:
        /*005c*/ 	.byte	0x03, 0x19
        /*005e*/ 	.short	0x0018


	//----- nvinfo : EIATTR_PARAM_CBANK
	.align		4
        /*0060*/ 	.byte	0x04, 0x0a
        /*0062*/ 	.short	(.L_113 - .L_112)
	.align		4
.L_112:
        /*0064*/ 	.word	index@(.nv.constant0._Z11copy_kernelIfLi4EEvPKT_PS0_m)
        /*0068*/ 	.short	0x0380
        /*006a*/ 	.short	0x0018


	//----- nvinfo : EIATTR_SW_WAR
	.align		4
.L_113:
        /*006c*/ 	.byte	0x04, 0x36
        /*006e*/ 	.short	(.L_115 - .L_114)
.L_114:
        /*0070*/ 	.word	0x00000008
.L_115:


//--------------------- .nv.info._Z11copy_kernelIfLi1EEvPKT_PS0_m --------------------------
	.section	.nv.info._Z11copy_kernelIfLi1EEvPKT_PS0_m,"",@"SHT_CUDA_INFO"
	.sectionflags	@""
	.align	4


	//----- nvinfo : EIATTR_CUDA_API_VERSION
	.align		4
        /*0000*/ 	.byte	0x04, 0x37
        /*0002*/ 	.short	(.L_117 - .L_116)
.L_116:
        /*0004*/ 	.word	0x00000082


	//----- nvinfo : EIATTR_KPARAM_INFO
	.align		4
.L_117:
        /*0008*/ 	.byte	0x04, 0x17
        /*000a*/ 	.short	(.L_119 - .L_118)
.L_118:
        /*000c*/ 	.word	0x00000000
        /*0010*/ 	.short	0x0002
        /*0012*/ 	.short	0x0010
        /*0014*/ 	.byte	0x00, 0xf0, 0x21, 0x00


	//----- nvinfo : EIATTR_KPARAM_INFO
	.align		4
.L_119:
        /*0018*/ 	.byte	0x04, 0x17
        /*001a*/ 	.short	(.L_121 - .L_120)
.L_120:
        /*001c*/ 	.word	0x00000000
        /*0020*/ 	.short	0x0001
        /*0022*/ 	.short	0x0008
        /*0024*/ 	.byte	0x00, 0xf5, 0x21, 0x00


	//----- nvinfo : EIATTR_KPARAM_INFO
	.align		4
.L_121:
        /*0028*/ 	.byte	0x04, 0x17
        /*002a*/ 	.short	(.L_123 - .L_122)
.L_122:
        /*002c*/ 	.word	0x00000000
        /*0030*/ 	.short	0x0000
        /*0032*/ 	.short	0x0000
        /*0034*/ 	.byte	0x00, 0xf5, 0x21, 0x00


	//----- nvinfo : EIATTR_SPARSE_MMA_MASK
	.align		4
.L_123:
        /*0038*/ 	.byte	0x03, 0x50
        /*003a*/ 	.short	0x0000


	//----- nvinfo : EIATTR_MAXREG_COUNT
	.align		4
        /*003c*/ 	.byte	0x03, 0x1b
        /*003e*/ 	.short	0x00ff


	//----- nvinfo : EIATTR_MERCURY_ISA_VERSION
	.align		4
        /*0040*/ 	.byte	0x03, 0x5f
        /*0042*/ 	.short	0x0101


	//----- nvinfo : EIATTR_VRC_CTA_INIT_COUNT
	.align		4
        /*0044*/ 	.byte	0x02, 0x4a
	.zero		1
	.zero		1


	//----- nvinfo : EIATTR_EXIT_INSTR_OFFSETS
	.align		4
        /*0048*/ 	.byte	0x04, 0x1c
        /*004a*/ 	.short	(.L_125 - .L_124)


	//   ....[0]....
.L_124:
        /*004c*/ 	.word	0x00000200


	//   ....[1]....
        /*0050*/ 	.word	0x000002e0


	//----- nvinfo : EIATTR_CRS_STACK_SIZE
	.align		4
.L_125:
        /*0054*/ 	.byte	0x04, 0x1e
        /*0056*/ 	.short	(.L_127 - .L_126)
.L_126:
        /*0058*/ 	.word	0x00000000


	//----- nvinfo : EIATTR_CBANK_PARAM_SIZE
	.align		4
.L_127:
        /*005c*/ 	.byte	0x03, 0x19
        /*005e*/ 	.short	0x0018


	//----- nvinfo : EIATTR_PARAM_CBANK
	.align		4
        /*0060*/ 	.byte	0x04, 0x0a
        /*0062*/ 	.short	(.L_129 - .L_128)
	.align		4
.L_128:
        /*0064*/ 	.word	index@(.nv.constant0._Z11copy_kernelIfLi1EEvPKT_PS0_m)
        /*0068*/ 	.short	0x0380
        /*006a*/ 	.short	0x0018


	//----- nvinfo : EIATTR_SW_WAR
	.align		4
.L_129:
        /*006c*/ 	.byte	0x04, 0x36
        /*006e*/ 	.short	(.L_131 - .L_130)
.L_130:
        /*0070*/ 	.word	0x00000008
.L_131:


//--------------------- .nv.callgraph             --------------------------
	.section	.nv.callgraph,"",@"SHT_CUDA_CALLGRAPH"
	.align	4
	.sectionentsize	8
	.align		4
        /*0000*/ 	.word	0x00000000
	.align		4
        /*0004*/ 	.word	0xffffffff
	.align		4
        /*0008*/ 	.word	0x00000000
	.align		4
        /*000c*/ 	.word	0xfffffffe
	.align		4
        /*0010*/ 	.word	0x00000000
	.align		4
        /*0014*/ 	.word	0xfffffffd
	.align		4
        /*0018*/ 	.word	0x00000000
	.align		4
        /*001c*/ 	.word	0xfffffffc


//--------------------- .text._Z11copy_kernelI6float4Li32EEvPKT_PS1_m --------------------------
	.section	.text._Z11copy_kernelI6float4Li32EEvPKT_PS1_m,"ax",@progbits
	.align	128
        .global         _Z11copy_kernelI6float4Li32EEvPKT_PS1_m
        .type           _Z11copy_kernelI6float4Li32EEvPKT_PS1_m,@function
        .size           _Z11copy_kernelI6float4Li32EEvPKT_PS1_m,(.L_x_30 - _Z11copy_kernelI6float4Li32EEvPKT_PS1_m)
        .other          _Z11copy_kernelI6float4Li32EEvPKT_PS1_m,@"STO_CUDA_ENTRY STV_DEFAULT"
_Z11copy_kernelI6float4Li32EEvPKT_PS1_m:
.text._Z11copy_kernelI6float4Li32EEvPKT_PS1_m:
[----:B------:R-:W-:Y:S01]  /*0000*/  LDC R1, c[0x0][0x37c] ;  /* 0x0000df00ff017b82 */ /* 0x000fe20000000800 */
[----:B------:R-:W0:Y:S07]  /*0010*/  S2R R3, SR_TID.X ;  /* 0x0000000000037919 */ /* 0x000e2e0000002100 */
[----:B------:R-:W0:Y:S01]  /*0020*/  S2UR UR4, SR_CTAID.X ;  /* 0x00000000000479c3 */ /* 0x000e220000002500 */
[----:B------:R-:W1:Y:S01]  /*0030*/  LDCU.64 UR6, c[0x0][0x390] ;  /* 0x00007200ff0677ac */ /* 0x000e620008000a00 */
[----:B------:R-:W-:Y:S01]  /*0040*/  IMAD.MOV.U32 R5, RZ, RZ, RZ ;  /* 0x000000ffff057224 */ /* 0x000fe200078e00ff */
[----:B------:R-:W-:Y:S01]  /*0050*/  BSSY.RECONVERGENT B0, `(.L_x_0) ;  /* 0x00000dd000007945 */ /* 0x000fe20003800200 */
[----:B------:R-:W-:Y:S01]  /*0060*/  IMAD.MOV.U32 R2, RZ, RZ, RZ ;  /* 0x000000ffff027224 */ /* 0x000fe200078e00ff */
[----:B------:R-:W2:Y:S03]  /*0070*/  LDCU.128 UR12, c[0x0][0x380] ;  /* 0x00007000ff0c77ac */ /* 0x000ea60008000c00 */
[----:B------:R-:W0:Y:S01]  /*0080*/  LDC R22, c[0x0][0x360] ;  /* 0x0000d800ff167b82 */ /* 0x000e220000000800 */
[----:B------:R-:W3:Y:S01]  /*0090*/  LDCU UR5, c[0x0][0x370] ;  /* 0x00006e00ff0577ac */ /* 0x000ee20008000800 */
[----:B------:R-:W4:Y:S01]  /*00a0*/  LDCU.128 UR8, c[0x0][0x380] ;  /* 0x00007000ff0877ac */ /* 0x000f220008000c00 */
[----:B0-----:R-:W-:-:S02]  /*00b0*/  IMAD R3, R22, UR4, R3 ;  /* 0x0000000416037c24 */ /* 0x001fc4000f8e0203 */
[----:B---3--:R-:W-:Y:S01]  /*00c0*/  IMAD.WIDE.U32 R22, R22, UR5, RZ ;  /* 0x0000000516167c25 */ /* 0x008fe2000f8e00ff */
[----:B------:R-:W0:Y:S03]  /*00d0*/  LDCU.64 UR4, c[0x0][0x358] ;  /* 0x00006b00ff0477ac */ /* 0x000e260008000a00 */
[----:B------:R-:W-:Y:S02]  /*00e0*/  IMAD.MOV.U32 R4, RZ, RZ, R3 ;  /* 0x000000ffff047224 */ /* 0x000fe400078e0003 */
[----:B------:R-:W-:Y:S02]  /*00f0*/  IMAD R0, R23, 0x1f, RZ ;  /* 0x0000001f17007824 */ /* 0x000fe400078e02ff */
[----:B------:R-:W-:-:S03]  /*0100*/  IMAD.WIDE.U32 R4, R22, 0x1f, R4 ;  /* 0x0000001f16047825 */ /* 0x000fc600078e0004 */
[----:B-1----:R-:W-:Y:S01]  /*0110*/  ISETP.GE.U32.AND P0, PT, R4, UR6, PT ;  /* 0x0000000604007c0c */ /* 0x002fe2000bf06070 */
[----:B------:R-:W-:-:S05]  /*0120*/  IMAD.IADD R4, R5, 0x1, R0 ;  /* 0x0000000105047824 */ /* 0x000fca00078e0200 */
[----:B------:R-:W-:-:S13]  /*0130*/  ISETP.GE.U32.AND.EX P0, PT, R4, UR7, PT, P0 ;  /* 0x0000000704007c0c */ /* 0x000fda000bf06100 */
[----:B0-2-4-:R-:W-:Y:S05]  /*0140*/  @P0 BRA `(.L_x_1) ;  /* 0x0000000c00340947 */ /* 0x015fea0003800000 */
.L_x_2:
[C---:B0-----:R-:W-:Y:S01]  /*0150*/  IMAD.SHL.U32 R24, R3.reuse, 0x10, RZ ;  /* 0x0000001003187824 */ /* 0x041fe200078e00ff */
[----:B------:R-:W-:Y:S01]  /*0160*/  SHF.L.U64.HI R25, R3, 0x4, R2 ;  /* 0x0000000403197819 */ /* 0x000fe20000010202 */
[C---:B------:R-:W-:Y:S01]  /*0170*/  IMAD.SHL.U32 R21, R22.reuse, 0x10, RZ ;  /* 0x0000001016157824 */ /* 0x040fe200078e00ff */
[----:B------:R-:W-:Y:S02]  /*0180*/  SHF.L.U64.HI R20, R22, 0x4, R23 ;  /* 0x0000000416147819 */ /* 0x000fe40000010217 */
[----:B------:R-:W-:-:S04]  /*0190*/  IADD3 R8, P0, PT, R24, UR8, RZ ;  /* 0x0000000818087c10 */ /* 0x000fc8000ff1e0ff */
[----:B------:R-:W-:Y:S02]  /*01a0*/  IADD3.X R9, PT, PT, R25, UR9, RZ, P0, !PT ;  /* 0x0000000919097c10 */ /* 0x000fe400087fe4ff */
[----:B------:R-:W-:-:S03]  /*01b0*/  IADD3 R10, P0, PT, R21, R8, RZ ;  /* 0x00000008150a7210 */ /* 0x000fc60007f1e0ff */
[----:B------:R-:W2:Y:S02]  /*01c0*/  LDG.E.128.CONSTANT R4, desc[UR4][R8.64] ;  /* 0x0000000408047981 */ /* 0x000ea4000c1e9d00 */
[----:B------:R-:W-:Y:S01]  /*01d0*/  IMAD.X R11, R20, 0x1, R9, P0 ;  /* 0x00000001140b7824 */ /* 0x000fe200000e0609 */
[----:B------:R-:W-:-:S04]  /*01e0*/  IADD3 R28, P0, PT, R10, R21, RZ ;  /* 0x000000150a1c7210 */ /* 0x000fc80007f1e0ff */
[----:B------:R-:W3:Y:S01]  /*01f0*/  LDG.E.128.CONSTANT R16, desc[UR4][R10.64] ;  /* 0x000000040a107981 */ /* 0x000ee2000c1e9d00 */
[----:B------:R-:W-:Y:S01]  /*0200*/  IMAD.X R29, R11, 0x1, R20, P0 ;  /* 0x000000010b1d7824 */ /* 0x000fe200000e0614 */
[----:B------:R-:W-:-:S04]  /*0210*/  IADD3 R26, P0, PT, R28, R21, RZ ;  /* 0x000000151c1a7210 */ /* 0x000fc80007f1e0ff */
[----:B------:R-:W4:Y:S01]  /*0220*/  LDG.E.128.CONSTANT R12, desc[UR4][R28.64] ;  /* 0x000000041c0c7981 */ /* 0x000f22000c1e9d00 */
[----:B------:R-:W-:-:S05]  /*0230*/  IMAD.X R27, R29, 0x1, R20, P0 ;  /* 0x000000011d1b7824 */ /* 0x000fca00000e0614 */
[----:B------:R0:W5:Y:S01]  /*0240*/  LDG.E.128.CONSTANT R8, desc[UR4][R26.64] ;  /* 0x000000041a087981 */ /* 0x000162000c1e9d00 */
[----:B------:R-:W-:-:S04]  /*0250*/  IADD3 R24, P0, PT, R24, UR10, RZ ;  /* 0x0000000a18187c10 */ /* 0x000fc8000ff1e0ff */
[----:B------:R-:W-:Y:S02]  /*0260*/  IADD3.X R25, PT, PT, R25, UR11, RZ, P0, !PT ;  /* 0x0000000b19197c10 */ /* 0x000fe400087fe4ff */
[----:B0-----:R-:W-:-:S05]  /*0270*/  IADD3 R26, P0, PT, R26, R21, RZ ;  /* 0x000000151a1a7210 */ /* 0x001fca0007f1e0ff */
[--C-:B------:R-:W-:Y:S01]  /*0280*/  IMAD.X R27, R27, 0x1, R20.reuse, P0 ;  /* 0x000000011b1b7824 */ /* 0x100fe200000e0614 */
[----:B--2---:R0:W-:Y:S02]  /*0290*/  STG.E.128 desc[UR4][R24.64], R4 ;  /* 0x0000000418007986 */ /* 0x0041e4000c101d04 */
[----:B0-----:R-:W-:Y:S02]  /*02a0*/  IADD3 R24, P1, PT, R24, R21, RZ ;  /* 0x0000001518187210 */ /* 0x001fe40007f3e0ff */
[----:B------:R0:W2:Y:S03]  /*02b0*/  LDG.E.128.CONSTANT R4, desc[UR4][R26.64] ;  /* 0x000000041a047981 */ /* 0x0000a6000c1e9d00 */
[----:B------:R-:W-:-:S05]  /*02c0*/  IMAD.X R25, R25, 0x1, R20, P1 ;  /* 0x0000000119197824 */ /* 0x000fca00008e0614 */
[----:B---3--:R1:W-:Y:S01]  /*02d0*/  STG.E.128 desc[UR4][R24.64], R16 ;  /* 0x0000001018007986 */ /* 0x0083e2000c101d04 */
[----:B0-----:R-:W-:-:S05]  /*02e0*/  IADD3 R26, P0, PT, R26, R21, RZ ;  /* 0x000000151a1a7210 */ /* 0x001fca0007f1e0ff */
[----:B------:R-:W-:Y:S01]  /*02f0*/  IMAD.X R27, R27, 0x1, R20, P0 ;  /* 0x000000011b1b7824 */ /* 0x000fe200000e0614 */
[----:B-1----:R-:W-:-:S04]  /*0300*/  IADD3 R24, P1, PT, R24, R21, RZ ;  /* 0x0000001518187210 */ /* 0x002fc80007f3e0ff */
[----:B------:R0:W3:Y:S01]  /*0310*/  LDG.E.128.CONSTANT R16, desc[UR4][R26.64] ;  /* 0x000000041a107981 */ /* 0x0000e2000c1e9d00 */
[----:B------:R-:W-:Y:S01]  /*0320*/  IMAD.X R25, R25, 0x1, R20, P1 ;  /* 0x0000000119197824 */ /* 0x000fe200008e0614 */
[----:B0-----:R-:W-:-:S04]  /*0330*/  IADD3 R26, P0, PT, R26, R21, RZ ;  /* 0x000000151a1a7210 */ /* 0x001fc80007f1e0ff */
[----:B----4-:R0:W-:Y:S01]  /*0340*/  STG.E.128 desc[UR4][R24.64], R12 ;  /* 0x0000000c18007986 */ /* 0x0101e2000c101d04 */
[----:B------:R-:W-:Y:S01]  /*0350*/  IMAD.X R27, R27, 0x1, R20, P0 ;  /* 0x000000011b1b7824 */ /* 0x000fe200000e0614 */
[----:B0-----:R-:W-:-:S04]  /*0360*/  IADD3 R24, P1, PT, R24, R21, RZ ;  /* 0x0000001518187210 */ /* 0x001fc80007f3e0ff */
[----:B------:R0:W4:Y:S01]  /*0370*/  LDG.E.128.CONSTANT R12, desc[UR4][R26.64] ;  /* 0x000000041a0c7981 */ /* 0x000122000c1e9d00 */
[----:B------:R-:W-:Y:S01]  /*0380*/  IMAD.X R25, R25, 0x1, R20, P1 ;  /* 0x0000000119197824 */ /* 0x000fe200008e0614 */
[----:B0-----:R-:W-:-:S04]  /*0390*/  IADD3 R26, P0, PT, R26, R21, RZ ;  /* 0x000000151a1a7210 */ /* 0x001fc80007f1e0ff */
[----:B-----5:R0:W-:Y:S01]  /*03a0*/  STG.E.128 desc[UR4][R24.64], R8 ;  /* 0x0000000818007986 */ /* 0x0201e2000c101d04 */
[----:B------:R-:W-:-:S05]  /*03b0*/  IMAD.X R27, R27, 0x1, R20, P0 ;  /* 0x000000011b1b7824 */ /* 0x000fca00000e0614 */
[----:B0-----:R0:W5:Y:S01]  /*03c0*/  LDG.E.128.CONSTANT R8, desc[UR4][R26.64] ;  /* 0x000000041a087981 */ /* 0x001162000c1e9d00 */
[----:B------:R-:W-:-:S05]  /*03d0*/  IADD3 R24, P0, PT, R24, R21, RZ ;  /* 0x0000001518187210 */ /* 0x000fca0007f1e0ff */
[----:B------:R-:W-:Y:S01]  /*03e0*/  IMAD.X R25, R25, 0x1, R20, P0 ;  /* 0x0000000119197824 */ /* 0x000fe200000e0614 */
        /* <DEDUP_REMOVED lines=11> */
[----:B------:R-:W-:-:S05]  /*04a0*/  IMAD.X R25, R25, 0x1, R20, P1 ;  /* 0x0000000119197824 */ /* 0x000fca00008e0614 */
[----:B----4-:R1:W-:Y:S02]  /*04b0*/  STG.E.128 desc[UR4][R24.64], R12 ;  /* 0x0000000c18007986 */ /* 0x0103e4000c101d04 */
[-C--:B-1----:R-:W-:Y:S02]  /*04c0*/  IADD3 R24, P1, PT, R24, R21.reuse, RZ ;  /* 0x0000001518187210 */ /* 0x082fe40007f3e0ff */
[----:B------:R-:W-:-:S03]  /*04d0*/  IADD3 R12, P0, PT, R26, R21, RZ ;  /* 0x000000151a0c7210 */ /* 0x000fc60007f1e0ff */
[--C-:B------:R-:W-:Y:S02]  /*04e0*/  IMAD.X R25, R25, 0x1, R20.reuse, P1 ;  /* 0x0000000119197824 */ /* 0x100fe400008e0614 */
[----:B------:R-:W-:-:S03]  /*04f0*/  IMAD.X R13, R27, 0x1, R20, P0 ;  /* 0x000000011b0d7824 */ /* 0x000fc600000e0614 */
[----:B-----5:R1:W-:Y:S04]  /*0500*/  STG.E.128 desc[UR4][R24.64], R8 ;  /* 0x0000000818007986 */ /* 0x0203e8000c101d04 */
[----:B-1----:R-:W4:Y:S01]  /*0510*/  LDG.E.128.CONSTANT R8, desc[UR4][R12.64] ;  /* 0x000000040c087981 */ /* 0x002f22000c1e9d00 */
[----:B------:R-:W-:-:S05]  /*0520*/  IADD3 R28, P0, PT, R12, R21, RZ ;  /* 0x000000150c1c7210 */ /* 0x000fca0007f1e0ff */
[----:B------:R-:W-:-:S05]  /*0530*/  IMAD.X R29, R13, 0x1, R20, P0 ;  /* 0x000000010d1d7824 */ /* 0x000fca00000e0614 */
[----:B------:R-:W5:Y:S01]  /*0540*/  LDG.E.128.CONSTANT R12, desc[UR4][R28.64] ;  /* 0x000000041c0c7981 */ /* 0x000f62000c1e9d00 */
[----:B------:R-:W-:-:S05]  /*0550*/  IADD3 R24, P0, PT, R24, R21, RZ ;  /* 0x0000001518187210 */ /* 0x000fca0007f1e0ff */
[----:B------:R-:W-:Y:S01]  /*0560*/  IMAD.X R25, R25, 0x1, R20, P0 ;  /* 0x0000000119197824 */ /* 0x000fe200000e0614 */
[----:B0-----:R-:W-:-:S05]  /*0570*/  IADD3 R26, P1, PT, R24, R21, RZ ;  /* 0x00000015181a7210 */ /* 0x001fca0007f3e0ff */
[----:B------:R-:W-:Y:S01]  /*0580*/  IMAD.X R27, R25, 0x1, R20, P1 ;  /* 0x00000001191b7824 */ /* 0x000fe200008e0614 */
[----:B--2---:R0:W-:Y:S02]  /*0590*/  STG.E.128 desc[UR4][R24.64], R4 ;  /* 0x0000000418007986 */ /* 0x0041e4000c101d04 */
[----:B0-----:R-:W-:-:S05]  /*05a0*/  IADD3 R24, P0, PT, R28, R21, RZ ;  /* 0x000000151c187210 */ /* 0x001fca0007f1e0ff */
[----:B------:R-:W-:-:S05]  /*05b0*/  IMAD.X R25, R29, 0x1, R20, P0 ;  /* 0x000000011d197824 */ /* 0x000fca00000e0614 */
[----:B------:R0:W2:Y:S04]  /*05c0*/  LDG.E.128.CONSTANT R4, desc[UR4][R24.64] ;  /* 0x0000000418047981 */ /* 0x0000a8000c1e9d00 */
[----:B---3--:R1:W-:Y:S02]  /*05d0*/  STG.E.128 desc[UR4][R26.64], R16 ;  /* 0x000000101a007986 */ /* 0x0083e4000c101d04 */
[-C--:B-1----:R-:W-:Y:S02]  /*05e0*/  IADD3 R18, P1, PT, R26, R21.reuse, RZ ;  /* 0x000000151a127210 */ /* 0x082fe40007f3e0ff */
[----:B------:R-:W-:-:S03]  /*05f0*/  IADD3 R16, P0, PT, R24, R21, RZ ;  /* 0x0000001518107210 */ /* 0x000fc60007f1e0ff */
[--C-:B------:R-:W-:Y:S02]  /*0600*/  IMAD.X R19, R27, 0x1, R20.reuse, P1 ;  /* 0x000000011b137824 */ /* 0x100fe400008e0614 */
[----:B------:R-:W-:Y:S01]  /*0610*/  IMAD.X R17, R25, 0x1, R20, P0 ;  /* 0x0000000119117824 */ /* 0x000fe200000e0614 */
[-C--:B------:R-:W-:Y:S02]  /*0620*/  IADD3 R26, P0, PT, R16, R21.reuse, RZ ;  /* 0x00000015101a7210 */ /* 0x080fe40007f1e0ff */
[----:B0-----:R-:W-:-:S03]  /*0630*/  IADD3 R24, P1, PT, R18, R21, RZ ;  /* 0x0000001512187210 */ /* 0x001fc60007f3e0ff */
[--C-:B------:R-:W-:Y:S02]  /*0640*/  IMAD.X R27, R17, 0x1, R20.reuse, P0 ;  /* 0x00000001111b7824 */ /* 0x100fe400000e0614 */
[----:B------:R-:W-:Y:S01]  /*0650*/  IMAD.X R25, R19, 0x1, R20, P1 ;  /* 0x0000000113197824 */ /* 0x000fe200008e0614 */
[----:B----4-:R0:W-:Y:S04]  /*0660*/  STG.E.128 desc[UR4][R18.64], R8 ;  /* 0x0000000812007986 */ /* 0x0101e8000c101d04 */
[----:B0-----:R-:W3:Y:S04]  /*0670*/  LDG.E.128.CONSTANT R8, desc[UR4][R16.64] ;  /* 0x0000000410087981 */ /* 0x001ee8000c1e9d00 */
[----:B------:R0:W4:Y:S02]  /*0680*/  LDG.E.128.CONSTANT R16, desc[UR4][R26.64] ;  /* 0x000000041a107981 */ /* 0x000124000c1e9d00 */
[----:B0-----:R-:W-:-:S02]  /*0690*/  IADD3 R26, P0, PT, R26, R21, RZ ;  /* 0x000000151a1a7210 */ /* 0x001fc40007f1e0ff */
[----:B-----5:R0:W-:Y:S03]  /*06a0*/  STG.E.128 desc[UR4][R24.64], R12 ;  /* 0x0000000c18007986 */ /* 0x0201e6000c101d04 */
[----:B------:R-:W-:-:S05]  /*06b0*/  IMAD.X R27, R27, 0x1, R20, P0 ;  /* 0x000000011b1b7824 */ /* 0x000fca00000e0614 */
[----:B0-----:R0:W5:Y:S01]  /*06c0*/  LDG.E.128.CONSTANT R12, desc[UR4][R26.64] ;  /* 0x000000041a0c7981 */ /* 0x001162000c1e9d00 */
[----:B------:R-:W-:-:S05]  /*06d0*/  IADD3 R24, P0, PT, R24, R21, RZ ;  /* 0x0000001518187210 */ /* 0x000fca0007f1e0ff */
[----:B------:R-:W-:Y:S01]  /*06e0*/  IMAD.X R25, R25, 0x1, R20, P0 ;  /* 0x0000000119197824 */ /* 0x000fe200000e0614 */
[----:B0-----:R-:W-:-:S05]  /*06f0*/  IADD3 R26, P0, PT, R26, R21, RZ ;  /* 0x000000151a1a7210 */ /* 0x001fca0007f1e0ff */
[----:B------:R-:W-:Y:S01]  /*0700*/  IMAD.X R27, R27, 0x1, R20, P0 ;  /* 0x000000011b1b7824 */ /* 0x000fe200000e0614 */
[----:B--2---:R0:W-:Y:S04]  /*0710*/  STG.E.128 desc[UR4][R24.64], R4 ;  /* 0x0000000418007986 */ /* 0x0041e8000c101d04 */
[----:B0-----:R0:W2:Y:S01]  /*0720*/  LDG.E.128.CONSTANT R4, desc[UR4][R26.64] ;  /* 0x000000041a047981 */ /* 0x0010a2000c1e9d00 */
[----:B------:R-:W-:-:S05]  /*0730*/  IADD3 R24, P1, PT, R24, R21, RZ ;  /* 0x0000001518187210 */ /* 0x000fca0007f3e0ff */
[----:B------:R-:W-:Y:S01]  /*0740*/  IMAD.X R25, R25, 0x1, R20, P1 ;  /* 0x0000000119197824 */ /* 0x000fe200008e0614 */
[----:B0-----:R-:W-:-:S05]  /*0750*/  IADD3 R26, P0, PT, R26, R21, RZ ;  /* 0x000000151a1a7210 */ /* 0x001fca0007f1e0ff */
[----:B------:R-:W-:Y:S01]  /*0760*/  IMAD.X R27, R27, 0x1, R20, P0 ;  /* 0x000000011b1b7824 */ /* 0x000fe200000e0614 */
[----:B------:R-:W-:-:S05]  /*0770*/  IADD3 R28, P0, PT, R26, R21, RZ ;  /* 0x000000151a1c7210 */ /* 0x000fca0007f1e0ff */
[----:B------:R-:W-:Y:S01]  /*0780*/  IMAD.X R29, R27, 0x1, R20, P0 ;  /* 0x000000011b1d7824 */ /* 0x000fe200000e0614 */
[----:B---3--:R0:W-:Y:S04]  /*0790*/  STG.E.128 desc[UR4][R24.64], R8 ;  /* 0x0000000818007986 */ /* 0x0081e8000c101d04 */
[----:B0-----:R0:W3:Y:S01]  /*07a0*/  LDG.E.128.CONSTANT R8, desc[UR4][R26.64] ;  /* 0x000000041a087981 */ /* 0x0010e2000c1e9d00 */
[----:B------:R-:W-:-:S05]  /*07b0*/  IADD3 R24, P1, PT, R24, R21, RZ ;  /* 0x0000001518187210 */ /* 0x000fca0007f3e0ff */
[----:B------:R-:W-:-:S05]  /*07c0*/  IMAD.X R25, R25, 0x1, R20, P1 ;  /* 0x0000000119197824 */ /* 0x000fca00008e0614 */
[----:B----4-:R1:W-:Y:S04]  /*07d0*/  STG.E.128 desc[UR4][R24.64], R16 ;  /* 0x0000001018007986 */ /* 0x0103e8000c101d04 */
[----:B-1----:R-:W4:Y:S01]  /*07e0*/  LDG.E.128.CONSTANT R16, desc[UR4][R28.64] ;  /* 0x000000041c107981 */ /* 0x002f22000c1e9d00 */
[-C--:B------:R-:W-:Y:S02]  /*07f0*/  IADD3 R24, P1, PT, R24, R21.reuse, RZ ;  /* 0x0000001518187210 */ /* 0x080fe40007f3e0ff */
[----:B0-----:R-:W-:-:S03]  /*0800*/  IADD3 R26, P0, PT, R28, R21, RZ ;  /* 0x000000151c1a7210 */ /* 0x001fc60007f1e0ff */
[--C-:B------:R-:W-:Y:S02]  /*0810*/  IMAD.X R25, R25, 0x1, R20.reuse, P1 ;  /* 0x0000000119197824 */ /* 0x100fe400008e0614 */
[----:B------:R-:W-:-:S03]  /*0820*/  IMAD.X R27, R29, 0x1, R20, P0 ;  /* 0x000000011d1b7824 */ /* 0x000fc600000e0614 */
[----:B-----5:R0:W-:Y:S04]  /*0830*/  STG.E.128 desc[UR4][R24.64], R12 ;  /* 0x0000000c18007986 */ /* 0x0201e8000c101d04 */
[----:B0-----:R0:W5:Y:S01]  /*0840*/  LDG.E.128.CONSTANT R12, desc[UR4][R26.64] ;  /* 0x000000041a0c7981 */ /* 0x001162000c1e9d00 */
[----:B------:R-:W-:-:S05]  /*0850*/  IADD3 R24, P0, PT, R24, R21, RZ ;  /* 0x0000001518187210 */ /* 0x000fca0007f1e0ff */
[----:B------:R-:W-:-:S05]  /*0860*/  IMAD.X R25, R25, 0x1, R20, P0 ;  /* 0x0000000119197824 */ /* 0x000fca00000e0614 */
[----:B--2---:R1:W-:Y:S02]  /*0870*/  STG.E.128 desc[UR4][R24.64], R4 ;  /* 0x0000000418007986 */ /* 0x0043e4000c101d04 */
[----:B-1----:R-:W-:-:S05]  /*0880*/  IADD3 R24, P0, PT, R24, R21, RZ ;  /* 0x0000001518187210 */ /* 0x002fca0007f1e0ff */
[----:B------:R-:W-:Y:S01]  /*0890*/  IMAD.X R25, R25, 0x1, R20, P0 ;  /* 0x0000000119197824 */ /* 0x000fe200000e0614 */
[----:B0-----:R-:W-:-:S05]  /*08a0*/  IADD3 R26, P0, PT, R26, R21, RZ ;  /* 0x000000151a1a7210 */ /* 0x001fca0007f1e0ff */
[----:B------:R-:W-:-:S05]  /*08b0*/  IMAD.X R27, R27, 0x1, R20, P0 ;  /* 0x000000011b1b7824 */ /* 0x000fca00000e0614 */
[----:B------:R0:W2:Y:S04]  /*08c0*/  LDG.E.128.CONSTANT R4, desc[UR4][R26.64] ;  /* 0x000000041a047981 */ /* 0x0000a8000c1e9d00 */
[----:B---3--:R1:W-:Y:S02]  /*08d0*/  STG.E.128 desc[UR4][R24.64], R8 ;  /* 0x0000000818007986 */ /* 0x0083e4000c101d04 */
[----:B-1----:R-:W-:-:S05]  /*08e0*/  IADD3 R8, P0, PT, R24, R21, RZ ;  /* 0x0000001518087210 */ /* 0x002fca0007f1e0ff */
[----:B------:R-:W-:Y:S01]  /*08f0*/  IMAD.X R9, R25, 0x1, R20, P0 ;  /* 0x0000000119097824 */ /* 0x000fe200000e0614 */
[-C--:B------:R-:W-:Y:S02]  /*0900*/  IADD3 R28, P0, PT, R26, R21.reuse, RZ ;  /* 0x000000151a1c7210 */ /* 0x080fe40007f1e0ff */
[----:B------:R-:W-:-:S03]  /*0910*/  IADD3 R24, P1, PT, R8, R21, RZ ;  /* 0x0000001508187210 */ /* 0x000fc60007f3e0ff */
[--C-:B------:R-:W-:Y:S01]  /*0920*/  IMAD.X R29, R27, 0x1, R20.reuse, P0 ;  /* 0x000000011b1d7824 */ /* 0x100fe200000e0614 */
[----:B----4-:R1:W-:Y:S01]  /*0930*/  STG.E.128 desc[UR4][R8.64], R16 ;  /* 0x0000001008007986 */ /* 0x0103e2000c101d04 */
[--C-:B------:R-:W-:Y:S01]  /*0940*/  IMAD.X R25, R9, 0x1, R20.reuse, P1 ;  /* 0x0000000109197824 */ /* 0x100fe200008e0614 */
[----:B0-----:R-:W-:Y:S02]  /*0950*/  IADD3 R26, P0, PT, R28, R21, RZ ;  /* 0x000000151c1a7210 */ /* 0x001fe40007f1e0ff */
[----:B-1----:R-:W3:Y:S03]  /*0960*/  LDG.E.128.CONSTANT R8, desc[UR4][R28.64] ;  /* 0x000000041c087981 */ /* 0x002ee6000c1e9d00 */
[----:B------:R-:W-:-:S05]  /*0970*/  IMAD.X R27, R29, 0x1, R20, P0 ;  /* 0x000000011d1b7824 */ /* 0x000fca00000e0614 */
[----:B------:R0:W4:Y:S02]  /*0980*/  LDG.E.128.CONSTANT R16, desc[UR4][R26.64] ;  /* 0x000000041a107981 */ /* 0x000124000c1e9d00 */
[----:B0-----:R-:W-:Y:S02]  /*0990*/  IADD3 R26, P0, PT, R26, R21, RZ ;  /* 0x000000151a1a7210 */ /* 0x001fe40007f1e0ff */
[----:B-----5:R0:W-:Y:S03]  /*09a0*/  STG.E.128 desc[UR4][R24.64], R12 ;  /* 0x0000000c18007986 */ /* 0x0201e6000c101d04 */
[----:B------:R-:W-:-:S05]  /*09b0*/  IMAD.X R27, R27, 0x1, R20, P0 ;  /* 0x000000011b1b7824 */ /* 0x000fca00000e0614 */
[----:B0-----:R0:W5:Y:S01]  /*09c0*/  LDG.E.128.CONSTANT R12, desc[UR4][R26.64] ;  /* 0x000000041a0c7981 */ /* 0x001162000c1e9d00 */
[----:B------:R-:W-:-:S05]  /*09d0*/  IADD3 R24, P0, PT, R24, R21, RZ ;  /* 0x0000001518187210 */ /* 0x000fca0007f1e0ff */
[----:B------:R-:W-:-:S05]  /*09e0*/  IMAD.X R25, R25, 0x1, R20, P0 ;  /* 0x0000000119197824 */ /* 0x000fca00000e0614 */
[----:B--2---:R1:W-:Y:S02]  /*09f0*/  STG.E.128 desc[UR4][R24.64], R4 ;  /* 0x0000000418007986 */ /* 0x0043e4000c101d04 */
[----:B-1----:R-:W-:-:S05]  /*0a00*/  IADD3 R4, P0, PT, R24, R21, RZ ;  /* 0x0000001518047210 */ /* 0x002fca0007f1e0ff */
[----:B------:R-:W-:Y:S01]  /*0a10*/  IMAD.X R5, R25, 0x1, R20, P0 ;  /* 0x0000000119057824 */ /* 0x000fe200000e0614 */
[-C--:B0-----:R-:W-:Y:S02]  /*0a20*/  IADD3 R26, P0, PT, R26, R21.reuse, RZ ;  /* 0x000000151a1a7210 */ /* 0x081fe40007f1e0ff */
[----:B------:R-:W-:-:S03]  /*0a30*/  IADD3 R24, P1, PT, R4, R21, RZ ;  /* 0x0000001504187210 */ /* 0x000fc60007f3e0ff */
[--C-:B------:R-:W-:Y:S02]  /*0a40*/  IMAD.X R27, R27, 0x1, R20.reuse, P0 ;  /* 0x000000011b1b7824 */ /* 0x100fe400000e0614 */
[----:B------:R-:W-:Y:S01]  /*0a50*/  IMAD.X R25, R5, 0x1, R20, P1 ;  /* 0x0000000105197824 */ /* 0x000fe200008e0614 */
[----:B---3--:R0:W-:Y:S04]  /*0a60*/  STG.E.128 desc[UR4][R4.64], R8 ;  /* 0x0000000804007986 */ /* 0x0081e8000c101d04 */
[----:B0-----:R0:W2:Y:S01]  /*0a70*/  LDG.E.128.CONSTANT R4, desc[UR4][R26.64] ;  /* 0x000000041a047981 */ /* 0x0010a2000c1e9d00 */
[----:B------:R-:W-:-:S05]  /*0a80*/  IADD3 R8, P0, PT, R26, R21, RZ ;  /* 0x000000151a087210 */ /* 0x000fca0007f1e0ff */
[----:B------:R-:W-:Y:S01]  /*0a90*/  IMAD.X R9, R27, 0x1, R20, P0 ;  /* 0x000000011b097824 */ /* 0x000fe200000e0614 */
[----:B0-----:R-:W-:-:S05]  /*0aa0*/  IADD3 R26, P0, PT, R8, R21, RZ ;  /* 0x00000015081a7210 */ /* 0x001fca0007f1e0ff */
[----:B------:R-:W-:Y:S02]  /*0ab0*/  IMAD.X R27, R9, 0x1, R20, P0 ;  /* 0x00000001091b7824 */ /* 0x000fe400000e0614 */
[----:B------:R-:W3:Y:S04]  /*0ac0*/  LDG.E.128.CONSTANT R8, desc[UR4][R8.64] ;  /* 0x0000000408087981 */ /* 0x000ee8000c1e9d00 */
[----:B----4-:R0:W-:Y:S04]  /*0ad0*/  STG.E.128 desc[UR4][R24.64], R16 ;  /* 0x0000001018007986 */ /* 0x0101e8000c101d04 */
[----:B0-----:R0:W4:Y:S01]  /*0ae0*/  LDG.E.128.CONSTANT R16, desc[UR4][R26.64] ;  /* 0x000000041a107981 */ /* 0x001122000c1e9d00 */
[----:B------:R-:W-:-:S05]  /*0af0*/  IADD3 R24, P1, PT, R24, R21, RZ ;  /* 0x0000001518187210 */ /* 0x000fca0007f3e0ff */
[----:B------:R-:W-:Y:S01]  /*0b00*/  IMAD.X R25, R25, 0x1, R20, P1 ;  /* 0x0000000119197824 */ /* 0x000fe200008e0614 */
[----:B0-----:R-:W-:-:S04]  /*0b10*/  IADD3 R26, P0, PT, R26, R21, RZ ;  /* 0x000000151a1a7210 */ /* 0x001fc80007f1e0ff */
[----:B-----5:R0:W-:Y:S01]  /*0b20*/  STG.E.128 desc[UR4][R24.64], R12 ;  /* 0x0000000c18007986 */ /* 0x0201e2000c101d04 */
[----:B------:R-:W-:-:S05]  /*0b30*/  IMAD.X R27, R27, 0x1, R20, P0 ;  /* 0x000000011b1b7824 */ /* 0x000fca00000e0614 */
[----:B0-----:R0:W5:Y:S01]  /*0b40*/  LDG.E.128.CONSTANT R12, desc[UR4][R26.64] ;  /* 0x000000041a0c7981 */ /* 0x001162000c1e9d00 */
[----:B------:R-:W-:-:S05]  /*0b50*/  IADD3 R24, P0, PT, R24, R21, RZ ;  /* 0x0000001518187210 */ /* 0x000fca0007f1e0ff */
[----:B------:R-:W-:-:S05]  /*0b60*/  IMAD.X R25, R25, 0x1, R20, P0 ;  /* 0x0000000119197824 */ /* 0x000fca00000e0614 */
[----:B--2---:R1:W-:Y:S02]  /*0b70*/  STG.E.128 desc[UR4][R24.64], R4 ;  /* 0x0000000418007986 */ /* 0x0043e4000c101d04 */
[----:B-1----:R-:W-:-:S05]  /*0b80*/  IADD3 R4, P0, PT, R24, R21, RZ ;  /* 0x0000001518047210 */ /* 0x002fca0007f1e0ff */
[--C-:B------:R-:W-:Y:S01]  /*0b90*/  IMAD.X R5, R25, 0x1, R20.reuse, P0 ;  /* 0x0000000119057824 */ /* 0x100fe200000e0614 */
[-C--:B0-----:R-:W-:Y:S02]  /*0ba0*/  IADD3 R26, P0, PT, R26, R21.reuse, RZ ;  /* 0x000000151a1a7210 */ /* 0x081fe40007f1e0ff */
[----:B------:R-:W-:Y:S02]  /*0bb0*/  IADD3 R24, P1, PT, R4, R21, RZ ;  /* 0x0000001504187210 */ /* 0x000fe40007f3e0ff */
[----:B---3--:R0:W-:Y:S01]  /*0bc0*/  STG.E.128 desc[UR4][R4.64], R8 ;  /* 0x0000000804007986 */ /* 0x0081e2000c101d04 */
[--C-:B------:R-:W-:Y:S02]  /*0bd0*/  IMAD.X R27, R27, 0x1, R20.reuse, P0 ;  /* 0x000000011b1b7824 */ /* 0x100fe400000e0614 */
[----:B------:R-:W-:-:S05]  /*0be0*/  IMAD.X R25, R5, 0x1, R20, P1 ;  /* 0x0000000105197824 */ /* 0x000fca00008e0614 */
[----:B----4-:R1:W-:Y:S01]  /*0bf0*/  STG.E.128 desc[UR4][R24.64], R16 ;  /* 0x0000001018007986 */ /* 0x0103e2000c101d04 */
[----:B0-----:R-:W-:-:S03]  /*0c00*/  IADD3 R8, P0, PT, R26, R21, RZ ;  /* 0x000000151a087210 */ /* 0x001fc60007f1e0ff */
[----:B------:R0:W2:Y:S02]  /*0c10*/  LDG.E.128.CONSTANT R4, desc[UR4][R26.64] ;  /* 0x000000041a047981 */ /* 0x0000a4000c1e9d00 */
[----:B------:R-:W-:Y:S01]  /*0c20*/  IMAD.X R9, R27, 0x1, R20, P0 ;  /* 0x000000011b097824 */ /* 0x000fe200000e0614 */
[-C--:B-1----:R-:W-:Y:S02]  /*0c30*/  IADD3 R18, P0, PT, R8, R21.reuse, RZ ;  /* 0x0000001508127210 */ /* 0x082fe40007f1e0ff */
[----:B------:R-:W-:-:S03]  /*0c40*/  IADD3 R24, P1, PT, R24, R21, RZ ;  /* 0x0000001518187210 */ /* 0x000fc60007f3e0ff */
[--C-:B------:R-:W-:Y:S01]  /*0c50*/  IMAD.X R19, R9, 0x1, R20.reuse, P0 ;  /* 0x0000000109137824 */ /* 0x100fe200000e0614 */
[-C--:B------:R-:W-:Y:S01]  /*0c60*/  IADD3 R16, P0, PT, R18, R21.reuse, RZ ;  /* 0x0000001512107210 */ /* 0x080fe20007f1e0ff */
[--C-:B------:R-:W-:Y:S01]  /*0c70*/  IMAD.X R25, R25, 0x1, R20.reuse, P1 ;  /* 0x0000000119197824 */ /* 0x100fe200008e0614 */
[----:B------:R-:W3:Y:S03]  /*0c80*/  LDG.E.128.CONSTANT R8, desc[UR4][R8.64] ;  /* 0x0000000408087981 */ /* 0x000ee6000c1e9d00 */
[----:B------:R-:W-:Y:S01]  /*0c90*/  IMAD.X R17, R19, 0x1, R20, P0 ;  /* 0x0000000113117824 */ /* 0x000fe200000e0614 */
[----:B-----5:R1:W-:Y:S04]  /*0ca0*/  STG.E.128 desc[UR4][R24.64], R12 ;  /* 0x0000000c18007986 */ /* 0x0203e8000c101d04 */
[----:B-1----:R-:W4:Y:S04]  /*0cb0*/  LDG.E.128.CONSTANT R12, desc[UR4][R18.64] ;  /* 0x00000004120c7981 */ /* 0x002f28000c1e9d00 */
[----:B------:R-:W5:Y:S01]  /*0cc0*/  LDG.E.128.CONSTANT R16, desc[UR4][R16.64] ;  /* 0x0000000410107981 */ /* 0x000f62000c1e9d00 */
[----:B0-----:R-:W-:-:S02]  /*0cd0*/  IADD3 R26, P0, PT, R24, R21, RZ ;  /* 0x00000015181a7210 */ /* 0x001fc40007f1e0ff */
[----:B------:R-:W-:Y:S02]  /*0ce0*/  LEA R3, P2, R22, R3, 0x5 ;  /* 0x0000000316037211 */ /* 0x000fe400078428ff */
[-C--:B------:R-:W-:Y:S01]  /*0cf0*/  IADD3 R24, P1, PT, R26, R21.reuse, RZ ;  /* 0x000000151a187210 */ /* 0x080fe20007f3e0ff */
[--C-:B------:R-:W-:Y:S01]  /*0d00*/  IMAD.X R27, R25, 0x1, R20.reuse, P0 ;  /* 0x00000001191b7824 */ /* 0x100fe200000e0614 */
[----:B------:R-:W-:Y:S02]  /*0d10*/  LEA.HI.X R2, R22, R2, R23, 0x5, P2 ;  /* 0x0000000216027211 */ /* 0x000fe400010f2c17 */
[----:B------:R-:W-:Y:S01]  /*0d20*/  IADD3 R28, P0, PT, R24, R21, RZ ;  /* 0x00000015181c7210 */ /* 0x000fe20007f1e0ff */
[----:B------:R-:W-:-:S04]  /*0d30*/  IMAD.X R25, R27, 0x1, R20, P1 ;  /* 0x000000011b197824 */ /* 0x000fc800008e0614 */
[----:B------:R-:W-:Y:S01]  /*0d40*/  IMAD.X R29, R25, 0x1, R20, P0 ;  /* 0x00000001191d7824 */ /* 0x000fe200000e0614 */
[----:B--2---:R0:W-:Y:S02]  /*0d50*/  STG.E.128 desc[UR4][R26.64], R4 ;  /* 0x000000041a007986 */ /* 0x0041e4000c101d04 */
[----:B0-----:R-:W-:Y:S01]  /*0d60*/  IADD3 R26, P1, PT, R28, R21, RZ ;  /* 0x000000151c1a7210 */ /* 0x001fe20007f3e0ff */
[----:B------:R-:W-:Y:S02]  /*0d70*/  IMAD.MOV.U32 R4, RZ, RZ, R3 ;  /* 0x000000ffff047224 */ /* 0x000fe400078e0003 */
[----:B------:R-:W-:Y:S02]  /*0d80*/  IMAD.MOV.U32 R5, RZ, RZ, R2 ;  /* 0x000000ffff057224 */ /* 0x000fe400078e0002 */
[----:B------:R-:W-:Y:S02]  /*0d90*/  IMAD.X R27, R29, 0x1, R20, P1 ;  /* 0x000000011d1b7824 */ /* 0x000fe400008e0614 */
[----:B------:R-:W-:Y:S01]  /*0da0*/  IMAD.WIDE.U32 R4, R22, 0x1f, R4 ;  /* 0x0000001f16047825 */ /* 0x000fe200078e0004 */
[----:B---3--:R0:W-:Y:S02]  /*0db0*/  STG.E.128 desc[UR4][R24.64], R8 ;  /* 0x0000000818007986 */ /* 0x0081e4000c101d04 */
[----:B------:R-:W-:Y:S01]  /*0dc0*/  ISETP.GE.U32.AND P0, PT, R4, UR6, PT ;  /* 0x0000000604007c0c */ /* 0x000fe2000bf06070 */
[----:B------:R-:W-:Y:S01]  /*0dd0*/  IMAD.IADD R4, R0, 0x1, R5 ;  /* 0x0000000100047824 */ /* 0x000fe200078e0205 */
[----:B----4-:R0:W-:Y:S04]  /*0de0*/  STG.E.128 desc[UR4][R28.64], R12 ;  /* 0x0000000c1c007986 */ /* 0x0101e8000c101d04 */
[----:B------:R-:W-:Y:S01]  /*0df0*/  ISETP.GE.U32.AND.EX P0, PT, R4, UR7, PT, P0 ;  /* 0x0000000704007c0c */ /* 0x000fe2000bf06100 */
[----:B-----5:R0:W-:-:S12]  /*0e00*/  STG.E.128 desc[UR4][R26.64], R16 ;  /* 0x000000101a007986 */ /* 0x0201d8000c101d04 */
[----:B------:R-:W-:Y:S05]  /*0e10*/  @!P0 BRA `(.L_x_2) ;  /* 0xfffffff000cc8947 */ /* 0x000fea000383ffff */
.L_x_1:
[----:B------:R-:W-:Y:S05]  /*0e20*/  BSYNC.RECONVERGENT B0 ;  /* 0x0000000000007941 */ /* 0x000fea0003800200 */
.L_x_0:
[----:B------:R-:W-:-:S04]  /*0e30*/  ISETP.GE.U32.AND P0, PT, R3, UR6, PT ;  /* 0x0000000603007c0c */ /* 0x000fc8000bf06070 */
[----:B------:R-:W-:-:S13]  /*0e40*/  ISETP.GE.U32.AND.EX P0, PT, R2, UR7, PT, P0 ;  /* 0x0000000702007c0c */ /* 0x000fda000bf06100 */
[----:B------:R-:W-:Y:S05]  /*0e50*/  @P0 EXIT ;  /* 0x000000000000094d */ /* 0x000fea0003800000 */
.L_x_3:
[C---:B01----:R-:W-:Y:S01]  /*0e60*/  IMAD.SHL.U32 R8, R3.reuse, 0x10, RZ ;  /* 0x0000001003087824 */ /* 0x043fe200078e00ff */
[----:B------:R-:W-:-:S04]  /*0e70*/  SHF.L.U64.HI R0, R3, 0x4, R2 ;  /* 0x0000000403007819 */ /* 0x000fc80000010202 */
[----:B------:R-:W-:-:S04]  /*0e80*/  IADD3 R4, P0, PT, R8, UR12, RZ ;  /* 0x0000000c08047c10 */ /* 0x000fc8000ff1e0ff */
[----:B------:R-:W-:-:S06]  /*0e90*/  IADD3.X R5, PT, PT, R0, UR13, RZ, P0, !PT ;  /* 0x0000000d00057c10 */ /* 0x000fcc00087fe4ff */
[----:B------:R-:W2:Y:S01]  /*0ea0*/  LDG.E.128.CONSTANT R4, desc[UR4][R4.64] ;  /* 0x0000000404047981 */ /* 0x000ea2000c1e9d00 */
[----:B------:R-:W-:-:S04]  /*0eb0*/  IADD3 R8, P0, PT, R8, UR14, RZ ;  /* 0x0000000e08087c10 */ /* 0x000fc8000ff1e0ff */
[----:B------:R-:W-:Y:S02]  /*0ec0*/  IADD3.X R9, PT, PT, R0, UR15, RZ, P0, !PT ;  /* 0x0000000f00097c10 */ /* 0x000fe400087fe4ff */
[----:B------:R-:W-:-:S05]  /*0ed0*/  IADD3 R3, P0, PT, R22, R3, RZ ;  /* 0x0000000316037210 */ /* 0x000fca0007f1e0ff */
[----:B------:R-:W-:Y:S01]  /*0ee0*/  IMAD.X R2, R23, 0x1, R2, P0 ;  /* 0x0000000117027824 */ /* 0x000fe200000e0602 */
[----:B------:R-:W-:-:S04]  /*0ef0*/  ISETP.GE.U32.AND P0, PT, R3, UR6, PT ;  /* 0x0000000603007c0c */ /* 0x000fc8000bf06070 */
[----:B------:R-:W-:Y:S01]  /*0f00*/  ISETP.GE.U32.AND.EX P0, PT, R2, UR7, PT, P0 ;  /* 0x0000000702007c0c */ /* 0x000fe2000bf06100 */
[----:B--2---:R1:W-:-:S12]  /*0f10*/  STG.E.128 desc[UR4][R8.64], R4 ;  /* 0x0000000408007986 */ /* 0x0043d8000c101d04 */
[----:B------:R-:W-:Y:S05]  /*0f20*/  @!P0 BRA `(.L_x_3) ;  /* 0xfffffffc00cc8947 */ /* 0x000fea000383ffff */
[----:B------:R-:W-:Y:S05]  /*0f30*/  EXIT ;  /* 0x000000000000794d */ /* 0x000fea0003800000 */
.L_x_4:
[----:B------:R-:W-:-:S00]  /*0f40*/  BRA `(.L_x_4) ;  /* 0xfffffffc00fc7947 */ /* 0x000fc0000383ffff */
[----:B------:R-:W-:-:S00]  /*0f50*/  NOP ;  /* 0x0000000000007918 */ /* 0x000fc00000000000 */
        /* <DEDUP_REMOVED lines=10> */
.L_x_30:


//--------------------- .text._Z11copy_kernelIfLi32EEvPKT_PS0_m --------------------------
	.section	.text._Z11copy_kernelIfLi32EEvPKT_PS0_m,"ax",@progbits
	.align	128
        .global         _Z11copy_kernelIfLi32EEvPKT_PS0_m
        .type           _Z11copy_kernelIfLi32EEvPKT_PS0_m,@function
        .size           _Z11copy_kernelIfLi32EEvPKT_PS0_m,(.L_x_31 - _Z11copy_kernelIfLi32EEvPKT_PS0_m)
        .other          _Z11copy_kernelIfLi32EEvPKT_PS0_m,@"STO_CUDA_ENTRY STV_DEFAULT"
_Z11copy_kernelIfLi32EEvPKT_PS0_m:
.text._Z11copy_kernelIfLi32EEvPKT_PS0_m:
[----:B------:R-:W-:Y:S01]  /*0000*/  LDC R1, c[0x0][0x37c] ;  /* 0x0000df00ff017b82 */ /* 0x000fe20000000800 */
[----:B------:R-:W0:Y:S07]  /*0010*/  S2R R3, SR_TID.X ;  /* 0x0000000000037919 */ /* 0x000e2e0000002100 */
[----:B------:R-:W0:Y:S01]  /*0020*/  S2UR UR4, SR_CTAID.X ;  /* 0x00000000000479c3 */ /* 0x000e220000002500 */
[----:B------:R-:W1:Y:S01]  /*0030*/  LDCU.64 UR8, c[0x0][0x390] ;  /* 0x00007200ff0877ac */ /* 0x000e620008000a00 */
[----:B------:R-:W-:Y:S01]  /*0040*/  IMAD.MOV.U32 R7, RZ, RZ, RZ ;  /* 0x000000ffff077224 */ /* 0x000fe200078e00ff */
[----:B------:R-:W-:Y:S01]  /*0050*/  BSSY.RECONVERGENT B0, `(.L_x_5) ;  /* 0x00000dc000007945 */ /* 0x000fe20003800200 */
[----:B------:R-:W-:Y:S01]  /*0060*/  IMAD.MOV.U32 R24, RZ, RZ, RZ ;  /* 0x000000ffff187224 */ /* 0x000fe200078e00ff */
[----:B------:R-:W2:Y:S03]  /*0070*/  LDCU.64 UR6, c[0x0][0x358] ;  /* 0x00006b00ff0677ac */ /* 0x000ea60008000a00 */
[----:B------:R-:W0:Y:S01]  /*0080*/  LDC R10, c[0x0][0x360] ;  /* 0x0000d800ff0a7b82 */ /* 0x000e220000000800 */
[----:B------:R-:W3:Y:S01]  /*0090*/  LDCU UR5, c[0x0][0x370] ;  /* 0x00006e00ff0577ac */ /* 0x000ee20008000800 */
[----:B------:R-:W4:Y:S01]  /*00a0*/  LDCU.128 UR12, c[0x0][0x380] ;  /* 0x00007000ff0c77ac */ /* 0x000f220008000c00 */
[----:B0-----:R-:W-:-:S02]  /*00b0*/  IMAD R6, R10, UR4, R3 ;  /* 0x000000040a067c24 */ /* 0x001fc4000f8e0203 */
[----:B---3--:R-:W-:-:S04]  /*00c0*/  IMAD.WIDE.U32 R10, R10, UR5, RZ ;  /* 0x000000050a0a7c25 */ /* 0x008fc8000f8e00ff */
[----:B------:R-:W-:Y:S02]  /*00d0*/  IMAD R5, R11, 0x1f, RZ ;  /* 0x0000001f0b057824 */ /* 0x000fe400078e02ff */
[----:B------:R-:W-:-:S04]  /*00e0*/  IMAD.WIDE.U32 R2, R10, 0x1f, R6 ;  /* 0x0000001f0a027825 */ /* 0x000fc800078e0006 */
[----:B------:R-:W-:Y:S01]  /*00f0*/  IMAD.IADD R0, R3, 0x1, R5 ;  /* 0x0000000103007824 */ /* 0x000fe200078e0205 */
[----:B-1----:R-:W-:-:S04]  /*0100*/  ISETP.GE.U32.AND P0, PT, R2, UR8, PT ;  /* 0x0000000802007c0c */ /* 0x002fc8000bf06070 */
[----:B------:R-:W-:-:S13]  /*0110*/  ISETP.GE.U32.AND.EX P0, PT, R0, UR9, PT, P0 ;  /* 0x0000000900007c0c */ /* 0x000fda000bf06100 */
[----:B--2-4-:R-:W-:Y:S05]  /*0120*/  @P0 BRA `(.L_x_6) ;  /* 0x0000000c00380947 */ /* 0x014fea0003800000 */
.L_x_7:
[C---:B------:R-:W-:Y:S01]  /*0130*/  IMAD.SHL.U32 R18, R6.reuse, 0x4, RZ ;  /* 0x0000000406127824 */ /* 0x040fe200078e00ff */
[----:B------:R-:W-:Y:S01]  /*0140*/  SHF.L.U64.HI R19, R6, 0x2, R24 ;  /* 0x0000000206137819 */ /* 0x000fe20000010218 */
[C---:B------:R-:W-:Y:S01]  /*0150*/  IMAD.SHL.U32 R8, R10.reuse, 0x4, RZ ;  /* 0x000000040a087824 */ /* 0x040fe200078e00ff */
[----:B------:R-:W-:Y:S02]  /*0160*/  SHF.L.U64.HI R4, R10, 0x2, R11 ;  /* 0x000000020a047819 */ /* 0x000fe4000001020b */
[----:B------:R-:W-:-:S04]  /*0170*/  IADD3 R12, P0, PT, R18, UR12, RZ ;  /* 0x0000000c120c7c10 */ /* 0x000fc8000ff1e0ff */
[----:B------:R-:W-:Y:S02]  /*0180*/  IADD3.X R13, PT, PT, R19, UR13, RZ, P0, !PT ;  /* 0x0000000d130d7c10 */ /* 0x000fe400087fe4ff */
[----:B------:R-:W-:-:S03]  /*0190*/  IADD3 R14, P0, PT, R12, R8, RZ ;  /* 0x000000080c0e7210 */ /* 0x000fc60007f1e0ff */
[----:B------:R-:W2:Y:S02]  /*01a0*/  LDG.E.CONSTANT R3, desc[UR6][R12.64] ;  /* 0x000000060c037981 */ /* 0x000ea4000c1e9900 */
[----:B------:R-:W-:Y:S01]  /*01b0*/  IMAD.X R15, R13, 0x1, R4, P0 ;  /* 0x000000010d0f7824 */ /* 0x000fe200000e0604 */
[----:B------:R-:W-:-:S04]  /*01c0*/  IADD3 R16, P0, PT, R14, R8, RZ ;  /* 0x000000080e107210 */ /* 0x000fc80007f1e0ff */
[----:B------:R-:W3:Y:S01]  /*01d0*/  LDG.E.CONSTANT R9, desc[UR6][R14.64] ;  /* 0x000000060e097981 */ /* 0x000ee2000c1e9900 */
[----:B------:R-:W-:Y:S01]  /*01e0*/  IMAD.X R17, R15, 0x1, R4, P0 ;  /* 0x000000010f117824 */ /* 0x000fe200000e0604 */
[----:B------:R-:W-:-:S04]  /*01f0*/  IADD3 R22, P0, PT, R16, R8, RZ ;  /* 0x0000000810167210 */ /* 0x000fc80007f1e0ff */
[----:B------:R0:W4:Y:S01]  /*0200*/  LDG.E.CONSTANT R7, desc[UR6][R16.64] ;  /* 0x0000000610077981 */ /* 0x000122000c1e9900 */
[----:B------:R-:W-:-:S05]  /*0210*/  IMAD.X R23, R17, 0x1, R4, P0 ;  /* 0x0000000111177824 */ /* 0x000fca00000e0604 */
[----:B------:R1:W5:Y:S01]  /*0220*/  LDG.E.CONSTANT R5, desc[UR6][R22.64] ;  /* 0x0000000616057981 */ /* 0x000362000c1e9900 */
[----:B------:R-:W-:-:S05]  /*0230*/  IADD3 R28, P0, PT, R22, R8, RZ ;  /* 0x00000008161c7210 */ /* 0x000fca0007f1e0ff */
[----:B------:R-:W-:Y:S01]  /*0240*/  IMAD.X R29, R23, 0x1, R4, P0 ;  /* 0x00000001171d7824 */ /* 0x000fe200000e0604 */
[----:B0-----:R-:W-:-:S04]  /*0250*/  IADD3 R16, P0, PT, R28, R8, RZ ;  /* 0x000000081c107210 */ /* 0x001fc80007f1e0ff */
[----:B------:R0:W5:Y:S01]  /*0260*/  LDG.E.CONSTANT R12, desc[UR6][R28.64] ;  /* 0x000000061c0c7981 */ /* 0x000162000c1e9900 */
[----:B------:R-:W-:Y:S01]  /*0270*/  IMAD.X R17, R29, 0x1, R4, P0 ;  /* 0x000000011d117824 */ /* 0x000fe200000e0604 */
[----:B------:R-:W-:-:S04]  /*0280*/  IADD3 R26, P0, PT, R16, R8, RZ ;  /* 0x00000008101a7210 */ /* 0x000fc80007f1e0ff */
[----:B------:R0:W5:Y:S01]  /*0290*/  LDG.E.CONSTANT R13, desc[UR6][R16.64] ;  /* 0x00000006100d7981 */ /* 0x000162000c1e9900 */
[----:B------:R-:W-:Y:S01]  /*02a0*/  IMAD.X R27, R17, 0x1, R4, P0 ;  /* 0x00000001111b7824 */ /* 0x000fe200000e0604 */
[----:B------:R-:W-:-:S04]  /*02b0*/  IADD3 R20, P0, PT, R26, R8, RZ ;  /* 0x000000081a147210 */ /* 0x000fc80007f1e0ff */
[----:B------:R-:W5:Y:S01]  /*02c0*/  LDG.E.CONSTANT R26, desc[UR6][R26.64] ;  /* 0x000000061a1a7981 */ /* 0x000f62000c1e9900 */
[----:B------:R-:W-:Y:S01]  /*02d0*/  IMAD.X R21, R27, 0x1, R4, P0 ;  /* 0x000000011b157824 */ /* 0x000fe200000e0604 */
[----:B-1----:R-:W-:-:S04]  /*02e0*/  IADD3 R22, P0, PT, R20, R8, RZ ;  /* 0x0000000814167210 */ /* 0x002fc80007f1e0ff */
[----:B------:R-:W5:Y:S01]  /*02f0*/  LDG.E.CONSTANT R20, desc[UR6][R20.64] ;  /* 0x0000000614147981 */ /* 0x000f62000c1e9900 */
[----:B------:R-:W-:Y:S01]  /*0300*/  IMAD.X R23, R21, 0x1, R4, P0 ;  /* 0x0000000115177824 */ /* 0x000fe200000e0604 */
[----:B------:R-:W-:-:S04]  /*0310*/  IADD3 R14, P0, PT, R22, R8, RZ ;  /* 0x00000008160e7210 */ /* 0x000fc80007f1e0ff */
[----:B------:R-:W5:Y:S01]  /*0320*/  LDG.E.CONSTANT R0, desc[UR6][R22.64] ;  /* 0x0000000616007981 */ /* 0x000f62000c1e9900 */
[----:B------:R-:W-:Y:S01]  /*0330*/  IMAD.X R15, R23, 0x1, R4, P0 ;  /* 0x00000001170f7824 */ /* 0x000fe200000e0604 */
[----:B0-----:R-:W-:-:S04]  /*0340*/  IADD3 R28, P0, PT, R14, R8, RZ ;  /* 0x000000080e1c7210 */ /* 0x001fc80007f1e0ff */
[----:B------:R0:W5:Y:S01]  /*0350*/  LDG.E.CONSTANT R2, desc[UR6][R14.64] ;  /* 0x000000060e027981 */ /* 0x000162000c1e9900 */
[----:B------:R-:W-:Y:S01]  /*0360*/  IMAD.X R29, R15, 0x1, R4, P0 ;  /* 0x000000010f1d7824 */ /* 0x000fe200000e0604 */
[----:B------:R-:W-:-:S04]  /*0370*/  IADD3 R16, P0, PT, R28, R8, RZ ;  /* 0x000000081c107210 */ /* 0x000fc80007f1e0ff */
[----:B------:R-:W5:Y:S01]  /*0380*/  LDG.E.CONSTANT R27, desc[UR6][R28.64] ;  /* 0x000000061c1b7981 */ /* 0x000f62000c1e9900 */
[--C-:B------:R-:W-:Y:S01]  /*0390*/  IMAD.X R17, R29, 0x1, R4.reuse, P0 ;  /* 0x000000011d117824 */ /* 0x100fe200000e0604 */
[----:B------:R-:W-:Y:S02]  /*03a0*/  IADD3 R18, P1, PT, R18, UR14, RZ ;  /* 0x0000000e12127c10 */ /* 0x000fe4000ff3e0ff */
[-C--:B0-----:R-:W-:Y:S02]  /*03b0*/  IADD3 R14, P0, PT, R16, R8.reuse, RZ ;  /* 0x00000008100e7210 */ /* 0x081fe40007f1e0ff */
[----:B------:R-:W-:Y:S01]  /*03c0*/  IADD3.X R19, PT, PT, R19, UR15, RZ, P1, !PT ;  /* 0x0000000f13137c10 */ /* 0x000fe20008ffe4ff */
[----:B------:R0:W5:Y:S02]  /*03d0*/  LDG.E.CONSTANT R21, desc[UR6][R16.64] ;  /* 0x0000000610157981 */ /* 0x000164000c1e9900 */
[----:B------:R-:W-:Y:S01]  /*03e0*/  IMAD.X R15, R17, 0x1, R4, P0 ;  /* 0x00000001110f7824 */ /* 0x000fe200000e0604 */
[----:B------:R-:W-:-:S02]  /*03f0*/  IADD3 R22, P1, PT, R18, R8, RZ ;  /* 0x0000000812167210 */ /* 0x000fc40007f3e0ff */
[----:B0-----:R-:W-:-:S05]  /*0400*/  IADD3 R16, P0, PT, R14, R8, RZ ;  /* 0x000000080e107210 */ /* 0x001fca0007f1e0ff */
[--C-:B------:R-:W-:Y:S02]  /*0410*/  IMAD.X R17, R15, 0x1, R4.reuse, P0 ;  /* 0x000000010f117824 */ /* 0x100fe400000e0604 */
[--C-:B------:R-:W-:Y:S01]  /*0420*/  IMAD.X R23, R19, 0x1, R4.reuse, P1 ;  /* 0x0000000113177824 */ /* 0x100fe200008e0604 */
[-C--:B------:R-:W-:Y:S02]  /*0430*/  IADD3 R28, P1, PT, R22, R8.reuse, RZ ;  /* 0x00000008161c7210 */ /* 0x080fe40007f3e0ff */
[----:B------:R0:W5:Y:S03]  /*0440*/  LDG.E.CONSTANT R25, desc[UR6][R16.64] ;  /* 0x0000000610197981 */ /* 0x000166000c1e9900 */
[----:B------:R-:W-:Y:S01]  /*0450*/  IMAD.X R29, R23, 0x1, R4, P1 ;  /* 0x00000001171d7824 */ /* 0x000fe200008e0604 */
[----:B--2---:R1:W-:Y:S04]  /*0460*/  STG.E desc[UR6][R18.64], R3 ;  /* 0x0000000312007986 */ /* 0x0043e8000c101906 */
[----:B-1----:R1:W2:Y:S01]  /*0470*/  LDG.E.CONSTANT R3, desc[UR6][R14.64] ;  /* 0x000000060e037981 */ /* 0x0022a2000c1e9900 */
[----:B------:R-:W-:-:S05]  /*0480*/  IADD3 R18, P0, PT, R16, R8, RZ ;  /* 0x0000000810127210 */ /* 0x000fca0007f1e0ff */
[----:B------:R-:W-:Y:S01]  /*0490*/  IMAD.X R19, R17, 0x1, R4, P0 ;  /* 0x0000000111137824 */ /* 0x000fe200000e0604 */
[-C--:B0-----:R-:W-:Y:S01]  /*04a0*/  IADD3 R16, P0, PT, R18, R8.reuse, RZ ;  /* 0x0000000812107210 */ /* 0x081fe20007f1e0ff */
[----:B---3--:R0:W-:Y:S01]  /*04b0*/  STG.E desc[UR6][R22.64], R9 ;  /* 0x0000000916007986 */ /* 0x0081e2000c101906 */
[----:B-1----:R-:W-:-:S03]  /*04c0*/  IADD3 R14, P1, PT, R28, R8, RZ ;  /* 0x000000081c0e7210 */ /* 0x002fc60007f3e0ff */
[--C-:B------:R-:W-:Y:S02]  /*04d0*/  IMAD.X R17, R19, 0x1, R4.reuse, P0 ;  /* 0x0000000113117824 */ /* 0x100fe400000e0604 */
[--C-:B------:R-:W-:Y:S01]  /*04e0*/  IMAD.X R15, R29, 0x1, R4.reuse, P1 ;  /* 0x000000011d0f7824 */ /* 0x100fe200008e0604 */
[-C--:B0-----:R-:W-:Y:S01]  /*04f0*/  IADD3 R22, P0, PT, R16, R8.reuse, RZ ;  /* 0x0000000810167210 */ /* 0x081fe20007f1e0ff */
[----:B------:R0:W3:Y:S04]  /*0500*/  LDG.E.CONSTANT R9, desc[UR6][R18.64] ;  /* 0x0000000612097981 */ /* 0x0000e8000c1e9900 */
[----:B------:R-:W-:Y:S01]  /*0510*/  IMAD.X R23, R17, 0x1, R4, P0 ;  /* 0x0000000111177824 */ /* 0x000fe200000e0604 */
[----:B----4-:R1:W-:Y:S04]  /*0520*/  STG.E desc[UR6][R28.64], R7 ;  /* 0x000000071c007986 */ /* 0x0103e8000c101906 */
[----:B-----5:R4:W-:Y:S04]  /*0530*/  STG.E desc[UR6][R14.64], R5 ;  /* 0x000000050e007986 */ /* 0x0209e8000c101906 */
[----:B-1----:R1:W5:Y:S04]  /*0540*/  LDG.E.CONSTANT R7, desc[UR6][R16.64] ;  /* 0x0000000610077981 */ /* 0x002368000c1e9900 */
[----:B----4-:R-:W4:Y:S01]  /*0550*/  LDG.E.CONSTANT R5, desc[UR6][R22.64] ;  /* 0x0000000616057981 */ /* 0x010f22000c1e9900 */
[----:B------:R-:W-:-:S02]  /*0560*/  IADD3 R28, P0, PT, R22, R8, RZ ;  /* 0x00000008161c7210 */ /* 0x000fc40007f1e0ff */
[----:B0-----:R-:W-:-:S03]  /*0570*/  IADD3 R18, P1, PT, R14, R8, RZ ;  /* 0x000000080e127210 */ /* 0x001fc60007f3e0ff */
[--C-:B------:R-:W-:Y:S01]  /*0580*/  IMAD.X R29, R23, 0x1, R4.reuse, P0 ;  /* 0x00000001171d7824 */ /* 0x100fe200000e0604 */
[----:B------:R-:W-:Y:S01]  /*0590*/  IADD3 R14, P0, PT, R18, R8, RZ ;  /* 0x00000008120e7210 */ /* 0x000fe20007f1e0ff */
[----:B------:R-:W-:-:S03]  /*05a0*/  IMAD.X R19, R15, 0x1, R4, P1 ;  /* 0x000000010f137824 */ /* 0x000fc600008e0604 */
[-C--:B-1----:R-:W-:Y:S01]  /*05b0*/  IADD3 R16, P1, PT, R14, R8.reuse, RZ ;  /* 0x000000080e107210 */ /* 0x082fe20007f3e0ff */
[--C-:B------:R-:W-:Y:S01]  /*05c0*/  IMAD.X R15, R19, 0x1, R4.reuse, P0 ;  /* 0x00000001130f7824 */ /* 0x100fe200000e0604 */
[----:B------:R0:W-:Y:S03]  /*05d0*/  STG.E desc[UR6][R18.64], R12 ;  /* 0x0000000c12007986 */ /* 0x0001e6000c101906 */
[----:B------:R-:W-:Y:S01]  /*05e0*/  IMAD.X R17, R15, 0x1, R4, P1 ;  /* 0x000000010f117824 */ /* 0x000fe200008e0604 */
[----:B------:R1:W-:Y:S04]  /*05f0*/  STG.E desc[UR6][R14.64], R13 ;  /* 0x0000000d0e007986 */ /* 0x0003e8000c101906 */
[----:B------:R1:W4:Y:S01]  /*0600*/  LDG.E.CONSTANT R22, desc[UR6][R28.64] ;  /* 0x000000061c167981 */ /* 0x000322000c1e9900 */
[----:B0-----:R-:W-:-:S02]  /*0610*/  IADD3 R12, P0, PT, R28, R8, RZ ;  /* 0x000000081c0c7210 */ /* 0x001fc40007f1e0ff */
[----:B------:R-:W-:-:S03]  /*0620*/  IADD3 R18, P1, PT, R16, R8, RZ ;  /* 0x0000000810127210 */ /* 0x000fc60007f3e0ff */
[--C-:B-1----:R-:W-:Y:S01]  /*0630*/  IMAD.X R13, R29, 0x1, R4.reuse, P0 ;  /* 0x000000011d0d7824 */ /* 0x102fe200000e0604 */
[-C--:B------:R-:W-:Y:S01]  /*0640*/  IADD3 R28, P0, PT, R12, R8.reuse, RZ ;  /* 0x000000080c1c7210 */ /* 0x080fe20007f1e0ff */
[--C-:B------:R-:W-:Y:S01]  /*0650*/  IMAD.X R19, R17, 0x1, R4.reuse, P1 ;  /* 0x0000000111137824 */ /* 0x100fe200008e0604 */
[-C--:B------:R-:W-:Y:S01]  /*0660*/  IADD3 R14, P1, PT, R18, R8.reuse, RZ ;  /* 0x00000008120e7210 */ /* 0x080fe20007f3e0ff */
[----:B------:R0:W-:Y:S02]  /*0670*/  STG.E desc[UR6][R16.64], R26 ;  /* 0x0000001a10007986 */ /* 0x0001e4000c101906 */
[--C-:B------:R-:W-:Y:S02]  /*0680*/  IMAD.X R29, R13, 0x1, R4.reuse, P0 ;  /* 0x000000010d1d7824 */ /* 0x100fe400000e0604 */
[----:B------:R1:W4:Y:S01]  /*0690*/  LDG.E.CONSTANT R23, desc[UR6][R12.64] ;  /* 0x000000060c177981 */ /* 0x000322000c1e9900 */
[----:B------:R-:W-:Y:S01]  /*06a0*/  IMAD.X R15, R19, 0x1, R4, P1 ;  /* 0x00000001130f7824 */ /* 0x000fe200008e0604 */
[----:B0-----:R-:W-:-:S02]  /*06b0*/  IADD3 R16, P0, PT, R28, R8, RZ ;  /* 0x000000081c107210 */ /* 0x001fc40007f1e0ff */
[----:B-1----:R-:W-:Y:S01]  /*06c0*/  IADD3 R12, P1, PT, R14, R8, RZ ;  /* 0x000000080e0c7210 */ /* 0x002fe20007f3e0ff */
[----:B------:R0:W-:Y:S02]  /*06d0*/  STG.E desc[UR6][R18.64], R20 ;  /* 0x0000001412007986 */ /* 0x0001e4000c101906 */
[--C-:B------:R-:W-:Y:S02]  /*06e0*/  IMAD.X R17, R29, 0x1, R4.reuse, P0 ;  /* 0x000000011d117824 */ /* 0x100fe400000e0604 */
[----:B------:R1:W-:Y:S01]  /*06f0*/  STG.E desc[UR6][R14.64], R0 ;  /* 0x000000000e007986 */ /* 0x0003e2000c101906 */
[----:B------:R-:W-:-:S03]  /*0700*/  IMAD.X R13, R15, 0x1, R4, P1 ;  /* 0x000000010f0d7824 */ /* 0x000fc600008e0604 */
[----:B------:R1:W4:Y:S01]  /*0710*/  LDG.E.CONSTANT R26, desc[UR6][R16.64] ;  /* 0x00000006101a7981 */ /* 0x000322000c1e9900 */
[----:B0-----:R-:W-:-:S03]  /*0720*/  IADD3 R18, P0, PT, R16, R8, RZ ;  /* 0x0000000810127210 */ /* 0x001fc60007f1e0ff */
[----:B------:R-:W4:Y:S01]  /*0730*/  LDG.E.CONSTANT R28, desc[UR6][R28.64] ;  /* 0x000000061c1c7981 */ /* 0x000f22000c1e9900 */
[-C--:B-1----:R-:W-:Y:S01]  /*0740*/  IADD3 R14, P1, PT, R12, R8.reuse, RZ ;  /* 0x000000080c0e7210 */ /* 0x082fe20007f3e0ff */
[--C-:B------:R-:W-:Y:S01]  /*0750*/  IMAD.X R19, R17, 0x1, R4.reuse, P0 ;  /* 0x0000000111137824 */ /* 0x100fe200000e0604 */
[-C--:B------:R-:W-:Y:S01]  /*0760*/  IADD3 R16, P0, PT, R18, R8.reuse, RZ ;  /* 0x0000000812107210 */ /* 0x080fe20007f1e0ff */
[----:B------:R0:W-:Y:S02]  /*0770*/  STG.E desc[UR6][R12.64], R2 ;  /* 0x000000020c007986 */ /* 0x0001e4000c101906 */
[--C-:B------:R-:W-:Y:S02]  /*0780*/  IMAD.X R15, R13, 0x1, R4.reuse, P1 ;  /* 0x000000010d0f7824 */ /* 0x100fe400008e0604 */
[----:B------:R-:W-:Y:S01]  /*0790*/  IMAD.X R17, R19, 0x1, R4, P0 ;  /* 0x0000000113117824 */ /* 0x000fe200000e0604 */
[----:B------:R1:W4:Y:S04]  /*07a0*/  LDG.E.CONSTANT R0, desc[UR6][R18.64] ;  /* 0x0000000612007981 */ /* 0x000328000c1e9900 */
[----:B------:R1:W-:Y:S01]  /*07b0*/  STG.E desc[UR6][R14.64], R27 ;  /* 0x0000001b0e007986 */ /* 0x0003e2000c101906 */
[----:B0-----:R-:W-:-:S03]  /*07c0*/  IADD3 R12, P1, PT, R14, R8, RZ ;  /* 0x000000080e0c7210 */ /* 0x001fc60007f3e0ff */
[----:B------:R0:W4:Y:S02]  /*07d0*/  LDG.E.CONSTANT R29, desc[UR6][R16.64] ;  /* 0x00000006101d7981 */ /* 0x000124000c1e9900 */
[----:B------:R-:W-:Y:S01]  /*07e0*/  IMAD.X R13, R15, 0x1, R4, P1 ;  /* 0x000000010f0d7824 */ /* 0x000fe200008e0604 */
[----:B-1----:R-:W-:-:S05]  /*07f0*/  IADD3 R14, P0, PT, R12, R8, RZ ;  /* 0x000000080c0e7210 */ /* 0x002fca0007f1e0ff */
[--C-:B------:R-:W-:Y:S01]  /*0800*/  IMAD.X R15, R13, 0x1, R4.reuse, P0 ;  /* 0x000000010d0f7824 */ /* 0x100fe200000e0604 */
[-C--:B------:R-:W-:Y:S02]  /*0810*/  IADD3 R20, P0, PT, R16, R8.reuse, RZ ;  /* 0x0000000810147210 */ /* 0x080fe40007f1e0ff */
[-C--:B------:R-:W-:Y:S01]  /*0820*/  IADD3 R2, P1, PT, R14, R8.reuse, RZ ;  /* 0x000000080e027210 */ /* 0x080fe20007f3e0ff */
[----:B------:R1:W-:Y:S02]  /*0830*/  STG.E desc[UR6][R12.64], R21 ;  /* 0x000000150c007986 */ /* 0x0003e4000c101906 */
[----:B-1----:R-:W-:Y:S01]  /*0840*/  IMAD.X R21, R17, 0x1, R4, P0 ;  /* 0x0000000111157824 */ /* 0x002fe200000e0604 */
[----:B------:R-:W-:-:S04]  /*0850*/  IADD3 R18, P0, PT, R20, R8, RZ ;  /* 0x0000000814127210 */ /* 0x000fc80007f1e0ff */
[----:B------:R1:W4:Y:S01]  /*0860*/  LDG.E.CONSTANT R27, desc[UR6][R20.64] ;  /* 0x00000006141b7981 */ /* 0x000322000c1e9900 */
[----:B------:R-:W-:-:S03]  /*0870*/  IMAD.X R19, R21, 0x1, R4, P0 ;  /* 0x0000000115137824 */ /* 0x000fc600000e0604 */
[----:B--2---:R2:W-:Y:S02]  /*0880*/  STG.E desc[UR6][R14.64], R3 ;  /* 0x000000030e007986 */ /* 0x0045e4000c101906 */
[----:B--2---:R-:W-:Y:S01]  /*0890*/  IMAD.X R3, R15, 0x1, R4, P1 ;  /* 0x000000010f037824 */ /* 0x004fe200008e0604 */
[----:B0-----:R-:W-:-:S04]  /*08a0*/  IADD3 R16, P1, PT, R2, R8, RZ ;  /* 0x0000000802107210 */ /* 0x001fc80007f3e0ff */
[----:B------:R-:W-:Y:S01]  /*08b0*/  IADD3 R12, P0, PT, R16, R8, RZ ;  /* 0x00000008100c7210 */ /* 0x000fe20007f1e0ff */
[----:B------:R-:W-:-:S04]  /*08c0*/  IMAD.X R17, R3, 0x1, R4, P1 ;  /* 0x0000000103117824 */ /* 0x000fc800008e0604 */
[--C-:B------:R-:W-:Y:S01]  /*08d0*/  IMAD.X R13, R17, 0x1, R4.reuse, P0 ;  /* 0x00000001110d7824 */ /* 0x100fe200000e0604 */
[-C--:B-1----:R-:W-:Y:S01]  /*08e0*/  IADD3 R20, P0, PT, R18, R8.reuse, RZ ;  /* 0x0000000812147210 */ /* 0x082fe20007f1e0ff */
[----:B------:R0:W-:Y:S04]  /*08f0*/  STG.E desc[UR6][R2.64], R25 ;  /* 0x0000001902007986 */ /* 0x0001e8000c101906 */
[--C-:B------:R-:W-:Y:S01]  /*0900*/  IMAD.X R21, R19, 0x1, R4.reuse, P0 ;  /* 0x0000000113157824 */ /* 0x100fe200000e0604 */
[-C--:B------:R-:W-:Y:S02]  /*0910*/  IADD3 R14, P1, PT, R12, R8.reuse, RZ ;  /* 0x000000080c0e7210 */ /* 0x080fe40007f3e0ff */
[----:B0-----:R-:W-:Y:S01]  /*0920*/  IADD3 R2, P0, PT, R20, R8, RZ ;  /* 0x0000000814027210 */ /* 0x001fe20007f1e0ff */
[----:B------:R0:W2:Y:S04]  /*0930*/  LDG.E.CONSTANT R25, desc[UR6][R18.64] ;  /* 0x0000000612197981 */ /* 0x0000a8000c1e9900 */
[--C-:B------:R-:W-:Y:S01]  /*0940*/  IMAD.X R3, R21, 0x1, R4.reuse, P0 ;  /* 0x0000000115037824 */ /* 0x100fe200000e0604 */
[----:B---3--:R1:W-:Y:S01]  /*0950*/  STG.E desc[UR6][R16.64], R9 ;  /* 0x0000000910007986 */ /* 0x0083e2000c101906 */
[----:B------:R-:W-:-:S03]  /*0960*/  IMAD.X R15, R13, 0x1, R4, P1 ;  /* 0x000000010d0f7824 */ /* 0x000fc600008e0604 */
[----:B------:R-:W3:Y:S01]  /*0970*/  LDG.E.CONSTANT R21, desc[UR6][R20.64] ;  /* 0x0000000614157981 */ /* 0x000ee2000c1e9900 */
[----:B0-----:R-:W-:-:S05]  /*0980*/  IADD3 R18, P0, PT, R2, R8, RZ ;  /* 0x0000000802127210 */ /* 0x001fca0007f1e0ff */
[--C-:B------:R-:W-:Y:S01]  /*0990*/  IMAD.X R19, R3, 0x1, R4.reuse, P0 ;  /* 0x0000000103137824 */ /* 0x100fe200000e0604 */
[----:B-1----:R-:W-:Y:S01]  /*09a0*/  IADD3 R16, P0, PT, R18, R8, RZ ;  /* 0x0000000812107210 */ /* 0x002fe20007f1e0ff */
[----:B-----5:R0:W-:Y:S04]  /*09b0*/  STG.E desc[UR6][R12.64], R7 ;  /* 0x000000070c007986 */ /* 0x0201e8000c101906 */
[----:B----4-:R1:W-:Y:S01]  /*09c0*/  STG.E desc[UR6][R14.64], R5 ;  /* 0x000000050e007986 */ /* 0x0103e2000c101906 */
[----:B------:R-:W-:-:S03]  /*09d0*/  IMAD.X R17, R19, 0x1, R4, P0 ;  /* 0x0000000113117824 */ /* 0x000fc600000e0604 */
[----:B------:R4:W5:Y:S01]  /*09e0*/  LDG.E.CONSTANT R20, desc[UR6][R2.64] ;  /* 0x0000000602147981 */ /* 0x000962000c1e9900 */
[----:B0-----:R-:W-:-:S03]  /*09f0*/  IADD3 R12, P1, PT, R14, R8, RZ ;  /* 0x000000080e0c7210 */ /* 0x001fc60007f3e0ff */
[----:B------:R0:W5:Y:S01]  /*0a00*/  LDG.E.CONSTANT R7, desc[UR6][R16.64] ;  /* 0x0000000610077981 */ /* 0x000162000c1e9900 */
[-C--:B-1----:R-:W-:Y:S01]  /*0a10*/  IADD3 R14, P0, PT, R16, R8.reuse, RZ ;  /* 0x00000008100e7210 */ /* 0x082fe20007f1e0ff */
[--C-:B------:R-:W-:Y:S02]  /*0a20*/  IMAD.X R13, R15, 0x1, R4.reuse, P1 ;  /* 0x000000010f0d7824 */ /* 0x100fe400008e0604 */
[----:B------:R-:W5:Y:S02]  /*0a30*/  LDG.E.CONSTANT R9, desc[UR6][R18.64] ;  /* 0x0000000612097981 */ /* 0x000f64000c1e9900 */
[----:B------:R-:W-:Y:S01]  /*0a40*/  IMAD.X R15, R17, 0x1, R4, P0 ;  /* 0x00000001110f7824 */ /* 0x000fe200000e0604 */
[----:B----4-:R-:W-:-:S04]  /*0a50*/  IADD3 R2, P0, PT, R14, R8, RZ ;  /* 0x000000080e027210 */ /* 0x010fc80007f1e0ff */
[----:B------:R1:W4:Y:S01]  /*0a60*/  LDG.E.CONSTANT R5, desc[UR6][R14.64] ;  /* 0x000000060e057981 */ /* 0x000322000c1e9900 */
[----:B------:R-:W-:Y:S01]  /*0a70*/  IMAD.X R3, R15, 0x1, R4, P0 ;  /* 0x000000010f037824 */ /* 0x000fe200000e0604 */
[----:B0-----:R-:W-:-:S05]  /*0a80*/  IADD3 R16, P0, PT, R2, R8, RZ ;  /* 0x0000000802107210 */ /* 0x001fca0007f1e0ff */
[----:B------:R-:W-:Y:S02]  /*0a90*/  IMAD.X R17, R3, 0x1, R4, P0 ;  /* 0x0000000103117824 */ /* 0x000fe400000e0604 */
[----:B------:R-:W4:Y:S04]  /*0aa0*/  LDG.E.CONSTANT R3, desc[UR6][R2.64] ;  /* 0x0000000602037981 */ /* 0x000f28000c1e9900 */
[----:B------:R0:W4:Y:S01]  /*0ab0*/  LDG.E.CONSTANT R2, desc[UR6][R16.64] ;  /* 0x0000000610027981 */ /* 0x000122000c1e9900 */
[----:B-1----:R-:W-:-:S05]  /*0ac0*/  IADD3 R14, P0, PT, R12, R8, RZ ;  /* 0x000000080c0e7210 */ /* 0x002fca0007f1e0ff */
[--C-:B------:R-:W-:Y:S01]  /*0ad0*/  IMAD.X R15, R13, 0x1, R4.reuse, P0 ;  /* 0x000000010d0f7824 */ /* 0x100fe200000e0604 */
[-C--:B------:R-:W-:Y:S01]  /*0ae0*/  IADD3 R18, P0, PT, R14, R8.reuse, RZ ;  /* 0x000000080e127210 */ /* 0x080fe20007f1e0ff */
[----:B------:R1:W-:Y:S04]  /*0af0*/  STG.E desc[UR6][R12.64], R22 ;  /* 0x000000160c007986 */ /* 0x0003e8000c101906 */
[----:B------:R-:W-:Y:S01]  /*0b00*/  IMAD.X R19, R15, 0x1, R4, P0 ;  /* 0x000000010f137824 */ /* 0x000fe200000e0604 */
[----:B------:R0:W-:Y:S01]  /*0b10*/  STG.E desc[UR6][R14.64], R23 ;  /* 0x000000170e007986 */ /* 0x0001e2000c101906 */
[----:B-1----:R-:W-:-:S04]  /*0b20*/  IADD3 R22, P0, PT, R18, R8, RZ ;  /* 0x0000000812167210 */ /* 0x002fc80007f1e0ff */
[-C--:B------:R-:W-:Y:S01]  /*0b30*/  IADD3 R12, P2, PT, R22, R8.reuse, RZ ;  /* 0x00000008160c7210 */ /* 0x080fe20007f5e0ff */
[--C-:B0-----:R-:W-:Y:S01]  /*0b40*/  IMAD.X R23, R19, 0x1, R4.reuse, P0 ;  /* 0x0000000113177824 */ /* 0x101fe200000e0604 */
[----:B------:R-:W-:Y:S02]  /*0b50*/  SHF.L.U64.HI R17, R10, 0x5, R11 ;  /* 0x000000050a117819 */ /* 0x000fe4000001020b */
[----:B------:R-:W-:Y:S01]  /*0b60*/  IADD3 R14, P1, PT, R12, R8, RZ ;  /* 0x000000080c0e7210 */ /* 0x000fe20007f3e0ff */
[--C-:B------:R-:W-:Y:S01]  /*0b70*/  IMAD.X R13, R23, 0x1, R4.reuse, P2 ;  /* 0x00000001170d7824 */ /* 0x100fe200010e0604 */
[----:B------:R-:W-:Y:S02]  /*0b80*/  LEA R6, P0, R10, R6, 0x5 ;  /* 0x000000060a067211 */ /* 0x000fe400078028ff */
[----:B------:R-:W-:Y:S01]  /*0b90*/  IADD3 R16, P2, PT, R14, R8, RZ ;  /* 0x000000080e107210 */ /* 0x000fe20007f5e0ff */
[----:B------:R-:W-:Y:S01]  /*0ba0*/  IMAD.X R15, R13, 0x1, R4, P1 ;  /* 0x000000010d0f7824 */ /* 0x000fe200008e0604 */
[----:B------:R0:W-:Y:S01]  /*0bb0*/  STG.E desc[UR6][R18.64], R28 ;  /* 0x0000001c12007986 */ /* 0x0001e2000c101906 */
[----:B------:R-:W-:-:S02]  /*0bc0*/  IMAD.X R24, R24, 0x1, R17, P0 ;  /* 0x0000000118187824 */ /* 0x000fc400000e0611 */
[----:B------:R-:W-:Y:S01]  /*0bd0*/  IMAD.X R17, R15, 0x1, R4, P2 ;  /* 0x000000010f117824 */ /* 0x000fe200010e0604 */
[----:B------:R1:W-:Y:S01]  /*0be0*/  STG.E desc[UR6][R22.64], R26 ;  /* 0x0000001a16007986 */ /* 0x0003e2000c101906 */
[----:B0-----:R-:W-:-:S03]  /*0bf0*/  IADD3 R18, P0, PT, R16, R8, RZ ;  /* 0x0000000810127210 */ /* 0x001fc60007f1e0ff */
[----:B------:R0:W-:Y:S01]  /*0c00*/  STG.E desc[UR6][R12.64], R0 ;  /* 0x000000000c007986 */ /* 0x0001e2000c101906 */
[-C--:B-1----:R-:W-:Y:S01]  /*0c10*/  IADD3 R22, P1, PT, R18, R8.reuse, RZ ;  /* 0x0000000812167210 */ /* 0x082fe20007f3e0ff */
[--C-:B------:R-:W-:Y:S02]  /*0c20*/  IMAD.X R19, R17, 0x1, R4.reuse, P0 ;  /* 0x0000000111137824 */ /* 0x100fe400000e0604 */
[----:B------:R1:W-:Y:S02]  /*0c30*/  STG.E desc[UR6][R14.64], R29 ;  /* 0x0000001d0e007986 */ /* 0x0003e4000c101906 */
[----:B------:R-:W-:Y:S01]  /*0c40*/  IMAD.X R23, R19, 0x1, R4, P1 ;  /* 0x0000000113177824 */ /* 0x000fe200008e0604 */
[----:B0-----:R-:W-:-:S04]  /*0c50*/  IADD3 R12, P0, PT, R22, R8, RZ ;  /* 0x00000008160c7210 */ /* 0x001fc80007f1e0ff */
[----:B-1----:R-:W-:Y:S01]  /*0c60*/  IADD3 R14, P1, PT, R12, R8, RZ ;  /* 0x000000080c0e7210 */ /* 0x002fe20007f3e0ff */
[----:B------:R-:W-:-:S03]  /*0c70*/  IMAD.X R13, R23, 0x1, R4, P0 ;  /* 0x00000001170d7824 */ /* 0x000fc600000e0604 */
[-C--:B------:R-:W-:Y:S01]  /*0c80*/  IADD3 R28, P0, PT, R14, R8.reuse, RZ ;  /* 0x000000080e1c7210 */ /* 0x080fe20007f1e0ff */
[--C-:B------:R-:W-:Y:S01]  /*0c90*/  IMAD.X R15, R13, 0x1, R4.reuse, P1 ;  /* 0x000000010d0f7824 */ /* 0x100fe200008e0604 */
[----:B------:R0:W-:Y:S03]  /*0ca0*/  STG.E desc[UR6][R16.64], R27 ;  /* 0x0000001b10007986 */ /* 0x0001e6000c101906 */
[----:B------:R-:W-:Y:S01]  /*0cb0*/  IMAD.X R29, R15, 0x1, R4, P0 ;  /* 0x000000010f1d7824 */ /* 0x000fe200000e0604 */
[----:B0-----:R-:W-:-:S05]  /*0cc0*/  IADD3 R16, P1, PT, R28, R8, RZ ;  /* 0x000000081c107210 */ /* 0x001fca0007f3e0ff */
[----:B------:R-:W-:Y:S01]  /*0cd0*/  IMAD.X R17, R29, 0x1, R4, P1 ;  /* 0x000000011d117824 */ /* 0x000fe200008e0604 */
[----:B--2---:R0:W-:Y:S04]  /*0ce0*/  STG.E desc[UR6][R18.64], R25 ;  /* 0x0000001912007986 */ /* 0x0041e8000c101906 */
[----:B---3--:R1:W-:Y:S01]  /*0cf0*/  STG.E desc[UR6][R22.64], R21 ;  /* 0x0000001516007986 */ /* 0x0083e2000c101906 */
[----:B0-----:R-:W-:-:S04]  /*0d00*/  IADD3 R18, P0, PT, R16, R8, RZ ;  /* 0x0000000810127210 */ /* 0x001fc80007f1e0ff */
[----:B------:R-:W-:Y:S01]  /*0d10*/  IADD3 R26, P1, PT, R18, R8, RZ ;  /* 0x00000008121a7210 */ /* 0x000fe20007f3e0ff */
[--C-:B------:R-:W-:Y:S01]  /*0d20*/  IMAD.X R19, R17, 0x1, R4.reuse, P0 ;  /* 0x0000000111137824 */ /* 0x100fe200000e0604 */
[----:B-----5:R-:W-:Y:S03]  /*0d30*/  STG.E desc[UR6][R12.64], R20 ;  /* 0x000000140c007986 */ /* 0x020fe6000c101906 */
[----:B------:R-:W-:Y:S02]  /*0d40*/  IMAD.X R27, R19, 0x1, R4, P1 ;  /* 0x00000001131b7824 */ /* 0x000fe400008e0604 */
[----:B-1----:R-:W-:Y:S01]  /*0d50*/  IMAD R21, R11, 0x1f, RZ ;  /* 0x0000001f0b157824 */ /* 0x002fe200078e02ff */
[----:B------:R-:W-:Y:S04]  /*0d60*/  STG.E desc[UR6][R14.64], R9 ;  /* 0x000000090e007986 */ /* 0x000fe8000c101906 */
[----:B------:R0:W-:Y:S04]  /*0d70*/  STG.E desc[UR6][R28.64], R7 ;  /* 0x000000071c007986 */ /* 0x0001e8000c101906 */
[----:B----4-:R1:W-:Y:S01]  /*0d80*/  STG.E desc[UR6][R16.64], R5 ;  /* 0x0000000510007986 */ /* 0x0103e2000c101906 */
[----:B0-----:R-:W-:-:S03]  /*0d90*/  IMAD.MOV.U32 R7, RZ, RZ, R24 ;  /* 0x000000ffff077224 */ /* 0x001fc600078e0018 */
[----:B------:R1:W-:Y:S01]  /*0da0*/  STG.E desc[UR6][R18.64], R3 ;  /* 0x0000000312007986 */ /* 0x0003e2000c101906 */
[----:B------:R-:W-:-:S04]  /*0db0*/  IMAD.WIDE.U32 R12, R10, 0x1f, R6 ;  /* 0x0000001f0a0c7825 */ /* 0x000fc800078e0006 */
[----:B------:R-:W-:Y:S01]  /*0dc0*/  IMAD.IADD R0, R21, 0x1, R13 ;  /* 0x0000000115007824 */ /* 0x000fe200078e020d */
[----:B------:R-:W-:Y:S01]  /*0dd0*/  ISETP.GE.U32.AND P0, PT, R12, UR8, PT ;  /* 0x000000080c007c0c */ /* 0x000fe2000bf06070 */
[----:B------:R1:W-:Y:S03]  /*0de0*/  STG.E desc[UR6][R26.64], R2 ;  /* 0x000000021a007986 */ /* 0x0003e6000c101906 */
[----:B------:R-:W-:-:S13]  /*0df0*/  ISETP.GE.U32.AND.EX P0, PT, R0, UR9, PT, P0 ;  /* 0x0000000900007c0c */ /* 0x000fda000bf06100 */
[----:B-1----:R-:W-:Y:S05]  /*0e00*/  @!P0 BRA `(.L_x_7) ;  /* 0xfffffff000c88947 */ /* 0x002fea000383ffff */
.L_x_6:
[----:B------:R-:W-:Y:S05]  /*0e10*/  BSYNC.RECONVERGENT B0 ;  /* 0x0000000000007941 */ /* 0x000fea0003800200 */
.L_x_5:
[----:B------:R-:W-:-:S04]  /*0e20*/  ISETP.GE.U32.AND P0, PT, R6, UR8, PT ;  /* 0x0000000806007c0c */ /* 0x000fc8000bf06070 */
[----:B------:R-:W-:-:S13]  /*0e30*/  ISETP.GE.U32.AND.EX P0, PT, R24, UR9, PT, P0 ;  /* 0x0000000918007c0c */ /* 0x000fda000bf06100 */
[----:B------:R-:W-:Y:S05]  /*0e40*/  @P0 EXIT ;  /* 0x000000000000094d */ /* 0x000fea0003800000 */
[----:B------:R-:W0:Y:S01]  /*0e50*/  LDCU UR4, c[0x0][0x370] ;  /* 0x00006e00ff0477ac */ /* 0x000e220008000800 */
[----:B------:R-:W0:Y:S01]  /*0e60*/  LDCU UR5, c[0x0][0x360] ;  /* 0x00006c00ff0577ac */ /* 0x000e220008000800 */
[----:B------:R-:W1:Y:S01]  /*0e70*/  LDCU.128 UR12, c[0x0][0x380] ;  /* 0x00007000ff0c77ac */ /* 0x000e620008000c00 */
[----:B0-----:R-:W-:-:S12]  /*0e80*/  UIMAD.WIDE.U32 UR4, UR4, UR5, URZ ;  /* 0x00000005040472a5 */ /* 0x001fd8000f8e00ff */
.L_x_8:
[C---:B0-----:R-:W-:Y:S01]  /*0e90*/  IMAD.SHL.U32 R4, R6.reuse, 0x4, RZ ;  /* 0x0000000406047824 */ /* 0x041fe200078e00ff */
[----:B------:R-:W-:-:S04]  /*0ea0*/  SHF.L.U64.HI R0, R6, 0x2, R24 ;  /* 0x0000000206007819 */ /* 0x000fc80000010218 */
[----:B-1----:R-:W-:-:S04]  /*0eb0*/  IADD3 R2, P0, PT, R4, UR12, RZ ;  /* 0x0000000c04027c10 */ /* 0x002fc8000ff1e0ff */
[----:B------:R-:W-:-:S06]  /*0ec0*/  IADD3.X R3, PT, PT, R0, UR13, RZ, P0, !PT ;  /* 0x0000000d00037c10 */ /* 0x000fcc00087fe4ff */
[----:B------:R-:W2:Y:S01]  /*0ed0*/  LDG.E.CONSTANT R3, desc[UR6][R2.64] ;  /* 0x0000000602037981 */ /* 0x000ea2000c1e9900 */
[----:B------:R-:W-:-:S04]  /*0ee0*/  IADD3 R4, P0, PT, R4, UR14, RZ ;  /* 0x0000000e04047c10 */ /* 0x000fc8000ff1e0ff */
[----:B------:R-:W-:Y:S02]  /*0ef0*/  IADD3.X R5, PT, PT, R0, UR15, RZ, P0, !PT ;  /* 0x0000000f00057c10 */ /* 0x000fe400087fe4ff */
[----:B------:R-:W-:-:S04]  /*0f00*/  IADD3 R6, P0, PT, R6, UR4, RZ ;  /* 0x0000000406067c10 */ /* 0x000fc8000ff1e0ff */
[----:B------:R-:W-:Y:S02]  /*0f10*/  IADD3.X R24, PT, PT, R24, UR5, RZ, P0, !PT ;  /* 0x0000000518187c10 */ /* 0x000fe400087fe4ff */
[----:B------:R-:W-:-:S04]  /*0f20*/  ISETP.GE.U32.AND P0, PT, R6, UR8, PT ;  /* 0x0000000806007c0c */ /* 0x000fc8000bf06070 */
[----:B------:R-:W-:Y:S01]  /*0f30*/  ISETP.GE.U32.AND.EX P0, PT, R24, UR9, PT, P0 ;  /* 0x0000000918007c0c */ /* 0x000fe2000bf06100 */
[----:B--2---:R0:W-:-:S12]  /*0f40*/  STG.E desc[UR6][R4.64], R3 ;  /* 0x0000000304007986 */ /* 0x0041d8000c101906 */
[----:B------:R-:W-:Y:S05]  /*0f50*/  @!P0 BRA `(.L_x_8) ;  /* 0xfffffffc00cc8947 */ /* 0x000fea000383ffff */
[----:B------:R-:W-:Y:S05]  /*0f60*/  EXIT ;  /* 0x000000000000794d */ /* 0x000fea0003800000 */
.L_x_9:
        /* <DEDUP_REMOVED lines=9> */
.L_x_31:


//--------------------- .text._Z11copy_kernelI6float4Li4EEvPKT_PS1_m --------------------------
	.section	.text._Z11copy_kernelI6float4Li4EEvPKT_PS1_m,"ax",@progbits
	.align	128
        .global         _Z11copy_kernelI6float4Li4EEvPKT_PS1_m
        .type           _Z11copy_kernelI6float4Li4EEvPKT_PS1_m,@function
        .size           _Z11copy_kernelI6float4Li4EEvPKT_PS1_m,(.L_x_32 - _Z11copy_kernelI6float4Li4EEvPKT_PS1_m)
        .other          _Z11copy_kernelI6float4Li4EEvPKT_PS1_m,@"STO_CUDA_ENTRY STV_DEFAULT"
_Z11copy_kernelI6float4Li4EEvPKT_PS1_m:
.text._Z11copy_kernelI6float4Li4EEvPKT_PS1_m:
[----:B------:R-:W-:Y:S01]  /*0000*/  LDC R1, c[0x0][0x37c] ;  /* 0x0000df00ff017b82 */ /* 0x000fe20000000800 */
[----:B------:R-:W0:Y:S07]  /*0010*/  S2R R3, SR_TID.X ;  /* 0x0000000000037919 */ /* 0x000e2e0000002100 */
[----:B------:R-:W0:Y:S01]  /*0020*/  S2UR UR4, SR_CTAID.X ;  /* 0x00000000000479c3 */ /* 0x000e220000002500 */
[----:B------:R-:W1:Y:S01]  /*0030*/  LDCU.64 UR6, c[0x0][0x390] ;  /* 0x00007200ff0677ac */ /* 0x000e620008000a00 */
[----:B------:R-:W-:Y:S01]  /*0040*/  BSSY.RECONVERGENT B0, `(.L_x_10) ;  /* 0x0000038000007945 */ /* 0x000fe20003800200 */
[----:B------:R-:W-:Y:S01]  /*0050*/  IMAD.MOV.U32 R21, RZ, RZ, RZ ;  /* 0x000000ffff157224 */ /* 0x000fe200078e00ff */
[----:B------:R-:W2:Y:S04]  /*0060*/  LDCU.128 UR12, c[0x0][0x380] ;  /* 0x00007000ff0c77ac */ /* 0x000ea80008000c00 */
[----:B------:R-:W0:Y:S01]  /*0070*/  LDC R22, c[0x0][0x360] ;  /* 0x0000d800ff167b82 */ /* 0x000e220000000800 */
[----:B------:R-:W3:Y:S01]  /*0080*/  LDCU UR5, c[0x0][0x370] ;  /* 0x00006e00ff0577ac */ /* 0x000ee20008000800 */
[----:B------:R-:W4:Y:S01]  /*0090*/  LDCU.128 UR8, c[0x0][0x380] ;  /* 0x00007000ff0877ac */ /* 0x000f220008000c00 */
[----:B0-----:R-:W-:-:S02]  /*00a0*/  IMAD R0, R22, UR4, R3 ;  /* 0x0000000416007c24 */ /* 0x001fc4000f8e0203 */
[----:B---3--:R-:W-:Y:S01]  /*00b0*/  IMAD.WIDE.U32 R22, R22, UR5, RZ ;  /* 0x0000000516167c25 */ /* 0x008fe2000f8e00ff */
[----:B------:R-:W0:Y:S03]  /*00c0*/  LDCU.64 UR4, c[0x0][0x358] ;  /* 0x00006b00ff0477ac */ /* 0x000e260008000a00 */
[----:B------:R-:W-:Y:S02]  /*00d0*/  IMAD.MOV.U32 R2, RZ, RZ, R0 ;  /* 0x000000ffff027224 */ /* 0x000fe400078e0000 */
[----:B------:R-:W-:Y:S02]  /*00e0*/  IMAD.MOV.U32 R3, RZ, RZ, RZ ;  /* 0x000000ffff037224 */ /* 0x000fe400078e00ff */
[----:B------:R-:W-:Y:S02]  /*00f0*/  IMAD R5, R23, 0x3, RZ ;  /* 0x0000000317057824 */ /* 0x000fe400078e02ff */
[----:B------:R-:W-:-:S04]  /*0100*/  IMAD.WIDE.U32 R2, R22, 0x3, R2 ;  /* 0x0000000316027825 */ /* 0x000fc800078e0002 */
[----:B------:R-:W-:Y:S01]  /*0110*/  IMAD.IADD R3, R3, 0x1, R5 ;  /* 0x0000000103037824 */ /* 0x000fe200078e0205 */
[----:B-1----:R-:W-:-:S04]  /*0120*/  ISETP.GE.U32.AND P0, PT, R2, UR6, PT ;  /* 0x0000000602007c0c */ /* 0x002fc8000bf06070 */
[----:B------:R-:W-:-:S13]  /*0130*/  ISETP.GE.U32.AND.EX P0, PT, R3, UR7, PT, P0 ;  /* 0x0000000703007c0c */ /* 0x000fda000bf06100 */
[----:B0-2-4-:R-:W-:Y:S05]  /*0140*/  @P0 BRA `(.L_x_11) ;  /* 0x00000000009c0947 */ /* 0x015fea0003800000 */
[C-C-:B------:R-:W-:Y:S01]  /*0150*/  SHF.L.U64.HI R2, R22.reuse, 0x4, R23.reuse ;  /* 0x0000000416027819 */ /* 0x140fe20000010217 */
[C---:B------:R-:W-:Y:S01]  /*0160*/  IMAD.SHL.U32 R3, R22.reuse, 0x10, RZ ;  /* 0x0000001016037824 */ /* 0x040fe200078e00ff */
[----:B------:R-:W-:-:S07]  /*0170*/  SHF.L.U64.HI R20, R22, 0x2, R23 ;  /* 0x0000000216147819 */ /* 0x000fce0000010217 */
.L_x_12:
[C---:B------:R-:W-:Y:S01]  /*0180*/  IMAD.SHL.U32 R24, R0.reuse, 0x10, RZ ;  /* 0x0000001000187824 */ /* 0x040fe200078e00ff */
[----:B------:R-:W-:-:S04]  /*0190*/  SHF.L.U64.HI R25, R0, 0x4, R21 ;  /* 0x0000000400197819 */ /* 0x000fc80000010215 */
[----:B------:R-:W-:-:S04]  /*01a0*/  IADD3 R26, P0, PT, R24, UR8, RZ ;  /* 0x00000008181a7c10 */ /* 0x000fc8000ff1e0ff */
[----:B------:R-:W-:Y:S02]  /*01b0*/  IADD3.X R27, PT, PT, R25, UR9, RZ, P0, !PT ;  /* 0x00000009191b7c10 */ /* 0x000fe400087fe4ff */
[----:B------:R-:W-:-:S03]  /*01c0*/  IADD3 R8, P0, PT, R3, R26, RZ ;  /* 0x0000001a03087210 */ /* 0x000fc60007f1e0ff */
[----:B------:R-:W2:Y:S02]  /*01d0*/  LDG.E.128.CONSTANT R4, desc[UR4][R26.64] ;  /* 0x000000041a047981 */ /* 0x000ea4000c1e9d00 */
[----:B------:R-:W-:Y:S01]  /*01e0*/  IMAD.X R9, R2, 0x1, R27, P0 ;  /* 0x0000000102097824 */ /* 0x000fe200000e061b */
[----:B------:R-:W-:-:S05]  /*01f0*/  IADD3 R12, P0, PT, R8, R3, RZ ;  /* 0x00000003080c7210 */ /* 0x000fca0007f1e0ff */
[--C-:B------:R-:W-:Y:S01]  /*0200*/  IMAD.X R13, R9, 0x1, R2.reuse, P0 ;  /* 0x00000001090d7824 */ /* 0x100fe200000e0602 */
[----:B------:R-:W-:Y:S01]  /*0210*/  IADD3 R16, P0, PT, R12, R3, RZ ;  /* 0x000000030c107210 */ /* 0x000fe20007f1e0ff */
[----:B------:R-:W3:Y:S04]  /*0220*/  LDG.E.128.CONSTANT R8, desc[UR4][R8.64] ;  /* 0x0000000408087981 */ /* 0x000ee8000c1e9d00 */
[----:B------:R-:W-:Y:S02]  /*0230*/  IMAD.X R17, R13, 0x1, R2, P0 ;  /* 0x000000010d117824 */ /* 0x000fe400000e0602 */
[----:B------:R-:W4:Y:S04]  /*0240*/  LDG.E.128.CONSTANT R12, desc[UR4][R12.64] ;  /* 0x000000040c0c7981 */ /* 0x000f28000c1e9d00 */
[----:B------:R-:W5:Y:S01]  /*0250*/  LDG.E.128.CONSTANT R16, desc[UR4][R16.64] ;  /* 0x0000000410107981 */ /* 0x000f62000c1e9d00 */
[----:B------:R-:W-:-:S04]  /*0260*/  IADD3 R24, P0, PT, R24, UR10, RZ ;  /* 0x0000000a18187c10 */ /* 0x000fc8000ff1e0ff */
[----:B------:R-:W-:-:S05]  /*0270*/  IADD3.X R25, PT, PT, R25, UR11, RZ, P0, !PT ;  /* 0x0000000b19197c10 */ /* 0x000fca00087fe4ff */
[----:B--2---:R0:W-:Y:S02]  /*0280*/  STG.E.128 desc[UR4][R24.64], R4 ;  /* 0x0000000418007986 */ /* 0x0041e4000c101d04 */
[----:B0-----:R-:W-:Y:S01]  /*0290*/  IADD3 R24, P0, PT, R24, R3, RZ ;  /* 0x0000000318187210 */ /* 0x001fe20007f1e0ff */
[----:B------:R-:W-:-:S03]  /*02a0*/  IMAD R7, R23, 0x3, RZ ;  /* 0x0000000317077824 */ /* 0x000fc600078e02ff */
[----:B------:R-:W-:Y:S01]  /*02b0*/  IADD3 R26, P1, PT, R24, R3, RZ ;  /* 0x00000003181a7210 */ /* 0x000fe20007f3e0ff */
[----:B------:R-:W-:Y:S01]  /*02c0*/  IMAD.X R25, R25, 0x1, R2, P0 ;  /* 0x0000000119197824 */ /* 0x000fe200000e0602 */
[----:B------:R-:W-:-:S03]  /*02d0*/  LEA R0, P0, R22, R0, 0x2 ;  /* 0x0000000016007211 */ /* 0x000fc600078010ff */
[----:B------:R-:W-:Y:S01]  /*02e0*/  IMAD.X R27, R25, 0x1, R2, P1 ;  /* 0x00000001191b7824 */ /* 0x000fe200008e0602 */
[----:B------:R-:W-:Y:S01]  /*02f0*/  IADD3 R28, P1, PT, R26, R3, RZ ;  /* 0x000000031a1c7210 */ /* 0x000fe20007f3e0ff */
[----:B------:R-:W-:Y:S01]  /*0300*/  IMAD.X R21, R21, 0x1, R20, P0 ;  /* 0x0000000115157824 */ /* 0x000fe200000e0614 */
[----:B---3--:R0:W-:Y:S01]  /*0310*/  STG.E.128 desc[UR4][R24.64], R8 ;  /* 0x0000000818007986 */ /* 0x0081e2000c101d04 */
[----:B------:R-:W-:Y:S02]  /*0320*/  IMAD.MOV.U32 R4, RZ, RZ, R0 ;  /* 0x000000ffff047224 */ /* 0x000fe400078e0000 */
[----:B------:R-:W-:Y:S01]  /*0330*/  IMAD.MOV.U32 R5, RZ, RZ, R21 ;  /* 0x000000ffff057224 */ /* 0x000fe200078e0015 */
[----:B----4-:R0:W-:Y:S01]  /*0340*/  STG.E.128 desc[UR4][R26.64], R12 ;  /* 0x0000000c1a007986 */ /* 0x0101e2000c101d04 */
[----:B------:R-:W-:Y:S02]  /*0350*/  IMAD.X R29, R27, 0x1, R2, P1 ;  /* 0x000000011b1d7824 */ /* 0x000fe400008e0602 */
[----:B------:R-:W-:-:S03]  /*0360*/  IMAD.WIDE.U32 R4, R22, 0x3, R4 ;  /* 0x0000000316047825 */ /* 0x000fc600078e0004 */
[----:B-----5:R0:W-:Y:S01]  /*0370*/  STG.E.128 desc[UR4][R28.64], R16 ;  /* 0x000000101c007986 */ /* 0x0201e2000c101d04 */
[----:B------:R-:W-:Y:S01]  /*0380*/  IMAD.IADD R5, R7, 0x1, R5 ;  /* 0x0000000107057824 */ /* 0x000fe200078e0205 */
[----:B------:R-:W-:-:S04]  /*0390*/  ISETP.GE.U32.AND P0, PT, R4, UR6, PT ;  /* 0x0000000604007c0c */ /* 0x000fc8000bf06070 */
[----:B------:R-:W-:-:S13]  /*03a0*/  ISETP.GE.U32.AND.EX P0, PT, R5, UR7, PT, P0 ;  /* 0x0000000705007c0c */ /* 0x000fda000bf06100 */
[----:B0-----:R-:W-:Y:S05]  /*03b0*/  @!P0 BRA `(.L_x_12) ;  /* 0xfffffffc00708947 */ /* 0x001fea000383ffff */
.L_x_11:
[----:B------:R-:W-:Y:S05]  /*03c0*/  BSYNC.RECONVERGENT B0 ;  /* 0x0000000000007941 */ /* 0x000fea0003800200 */
.L_x_10:
[----:B------:R-:W-:-:S04]  /*03d0*/  ISETP.GE.U32.AND P0, PT, R0, UR6, PT ;  /* 0x0000000600007c0c */ /* 0x000fc8000bf06070 */
[----:B------:R-:W-:-:S13]  /*03e0*/  ISETP.GE.U32.AND.EX P0, PT, R21, UR7, PT, P0 ;  /* 0x0000000715007c0c */ /* 0x000fda000bf06100 */
[----:B------:R-:W-:Y:S05]  /*03f0*/  @P0 EXIT ;  /* 0x000000000000094d */ /* 0x000fea0003800000 */
.L_x_13:
[C---:B0-----:R-:W-:Y:S01]  /*0400*/  IMAD.SHL.U32 R2, R0.reuse, 0x10, RZ ;  /* 0x0000001000027824 */ /* 0x041fe200078e00ff */
        /* <DEDUP_REMOVED lines=13> */
.L_x_14:
        /* <DEDUP_REMOVED lines=10> */
.L_x_32:


//--------------------- .text._Z11copy_kernelI6float4Li1EEvPKT_PS1_m --------------------------
	.section	.text._Z11copy_kernelI6float4Li1EEvPKT_PS1_m,"ax",@progbits
	.align	128
        .global         _Z11copy_kernelI6float4Li1EEvPKT_PS1_m
        .type           _Z11copy_kernelI6float4Li1EEvPKT_PS1_m,@function
        .size           _Z11copy_kernelI6float4Li1EEvPKT_PS1_m,(.L_x_33 - _Z11copy_kernelI6float4Li1EEvPKT_PS1_m)
        .other          _Z11copy_kernelI6float4Li1EEvPKT_PS1_m,@"STO_CUDA_ENTRY STV_DEFAULT"
_Z11copy_kernelI6float4Li1EEvPKT_PS1_m:
.text._Z11copy_kernelI6float4Li1EEvPKT_PS1_m:
        /* <DEDUP_REMOVED lines=10> */
[C---:B0-----:R-:W-:Y:S01]  /*00a0*/  IMAD R11, R2.reuse, UR4, R3 ;  /* 0x00000004020b7c24 */ /* 0x041fe2000f8e0203 */
[----:B------:R-:W0:Y:S01]  /*00b0*/  LDCU.64 UR4, c[0x0][0x358] ;  /* 0x00006b00ff0477ac */ /* 0x000e220008000a00 */
[----:B---3--:R-:W-:-:S03]  /*00c0*/  IMAD.WIDE.U32 R2, R2, UR6, RZ ;  /* 0x0000000602027c25 */ /* 0x008fc6000f8e00ff */
[----:B-1----:R-:W-:-:S04]  /*00d0*/  ISETP.GE.U32.AND P0, PT, R11, UR8, PT ;  /* 0x000000080b007c0c */ /* 0x002fc8000bf06070 */
[----:B------:R-:W-:-:S13]  /*00e0*/  ISETP.GE.U32.AND.EX P0, PT, RZ, UR9, PT, P0 ;  /* 0x00000009ff007c0c */ /* 0x000fda000bf06100 */
[----:B0-2-4-:R-:W-:Y:S05]  /*00f0*/  @P0 BRA `(.L_x_16) ;  /* 0x0000000000340947 */ /* 0x015fea0003800000 */
.L_x_17:
        /* <DEDUP_REMOVED lines=13> */
.L_x_16:
[----:B------:R-:W-:Y:S05]  /*01d0*/  BSYNC.RECONVERGENT B0 ;  /* 0x0000000000007941 */ /* 0x000fea0003800200 */
.L_x_15:
[----:B------:R-:W-:-:S04]  /*01e0*/  ISETP.GE.U32.AND P0, PT, R11, UR8, PT ;  /* 0x000000080b007c0c */ /* 0x000fc8000bf06070 */
[----:B------:R-:W-:-:S13]  /*01f0*/  ISETP.GE.U32.AND.EX P0, PT, R0, UR9, PT, P0 ;  /* 0x0000000900007c0c */ /* 0x000fda000bf06100 */
[----:B------:R-:W-:Y:S05]  /*0200*/  @P0 EXIT ;  /* 0x000000000000094d */ /* 0x000fea0003800000 */
.L_x_18:
        /* <DEDUP_REMOVED lines=14> */
.L_x_19:
        /* <DEDUP_REMOVED lines=9> */
.L_x_33:


//--------------------- .text._Z11copy_kernelIfLi4EEvPKT_PS0_m --------------------------
	.section	.text._Z11copy_kernelIfLi4EEvPKT_PS0_m,"ax",@progbits
	.align	128
        .global         _Z11copy_kernelIfLi4EEvPKT_PS0_m
        .type           _Z11copy_kernelIfLi4EEvPKT_PS0_m,@function
        .size           _Z11copy_kernelIfLi4EEvPKT_PS0_m,(.L_x_34 - _Z11copy_kernelIfLi4EEvPKT_PS0_m)
        .other          _Z11copy_kernelIfLi4EEvPKT_PS0_m,@"STO_CUDA_ENTRY STV_DEFAULT"
_Z11copy_kernelIfLi4EEvPKT_PS0_m:
.text._Z11copy_kernelIfLi4EEvPKT_PS0_m:
[----:B------:R-:W-:Y:S01]  /*0000*/  LDC R1, c[0x0][0x37c] ;  /* 0x0000df00ff017b82 */ /* 0x000fe20000000800 */
[----:B------:R-:W0:Y:S07]  /*0010*/  S2R R3, SR_TID.X ;  /* 0x0000000000037919 */ /* 0x000e2e0000002100 */
[----:B------:R-:W0:Y:S01]  /*0020*/  S2UR UR4, SR_CTAID.X ;  /* 0x00000000000479c3 */ /* 0x000e220000002500 */
[----:B------:R-:W1:Y:S01]  /*0030*/  LDCU.64 UR6, c[0x0][0x390] ;  /* 0x00007200ff0677ac */ /* 0x000e620008000a00 */
[----:B------:R-:W-:Y:S01]  /*0040*/  IMAD.MOV.U32 R5, RZ, RZ, RZ ;  /* 0x000000ffff057224 */ /* 0x000fe200078e00ff */
[----:B------:R-:W-:Y:S01]  /*0050*/  BSSY.RECONVERGENT B0, `(.L_x_20) ;  /* 0x0000034000007945 */ /* 0x000fe20003800200 */
[----:B------:R-:W2:Y:S04]  /*0060*/  LDCU.128 UR12, c[0x0][0x380] ;  /* 0x00007000ff0c77ac */ /* 0x000ea80008000c00 */
[----:B------:R-:W0:Y:S01]  /*0070*/  LDC R2, c[0x0][0x360] ;  /* 0x0000d800ff027b82 */ /* 0x000e220000000800 */
[----:B------:R-:W3:Y:S01]  /*0080*/  LDCU UR5, c[0x0][0x370] ;  /* 0x00006e00ff0577ac */ /* 0x000ee20008000800 */
[----:B------:R-:W4:Y:S01]  /*0090*/  LDCU.128 UR8, c[0x0][0x380] ;  /* 0x00007000ff0877ac */ /* 0x000f220008000c00 */
[----:B0-----:R-:W-:-:S02]  /*00a0*/  IMAD R0, R2, UR4, R3 ;  /* 0x0000000402007c24 */ /* 0x001fc4000f8e0203 */
[----:B---3--:R-:W-:Y:S01]  /*00b0*/  IMAD.WIDE.U32 R2, R2, UR5, RZ ;  /* 0x0000000502027c25 */ /* 0x008fe2000f8e00ff */
[----:B------:R-:W0:Y:S03]  /*00c0*/  LDCU.64 UR4, c[0x0][0x358] ;  /* 0x00006b00ff0477ac */ /* 0x000e260008000a00 */
[----:B------:R-:W-:-:S04]  /*00d0*/  IMAD.MOV.U32 R4, RZ, RZ, R0 ;  /* 0x000000ffff047224 */ /* 0x000fc800078e0000 */
[----:B------:R-:W-:-:S04]  /*00e0*/  IMAD.WIDE.U32 R6, R2, 0x3, R4 ;  /* 0x0000000302067825 */ /* 0x000fc800078e0004 */
[----:B------:R-:W-:Y:S01]  /*00f0*/  IMAD R4, R3, 0x3, RZ ;  /* 0x0000000303047824 */ /* 0x000fe200078e02ff */
[----:B-1----:R-:W-:-:S03]  /*0100*/  ISETP.GE.U32.AND P0, PT, R6, UR6, PT ;  /* 0x0000000606007c0c */ /* 0x002fc6000bf06070 */
[----:B------:R-:W-:-:S05]  /*0110*/  IMAD.IADD R6, R7, 0x1, R4 ;  /* 0x0000000107067824 */ /* 0x000fca00078e0204 */
[----:B------:R-:W-:-:S13]  /*0120*/  ISETP.GE.U32.AND.EX P0, PT, R6, UR7, PT, P0 ;  /* 0x0000000706007c0c */ /* 0x000fda000bf06100 */
[----:B0-2-4-:R-:W-:Y:S05]  /*0130*/  @P0 BRA `(.L_x_21) ;  /* 0x0000000000940947 */ /* 0x015fea0003800000 */
[C---:B------:R-:W-:Y:S01]  /*0140*/  SHF.L.U64.HI R6, R2.reuse, 0x2, R3 ;  /* 0x0000000202067819 */ /* 0x040fe20000010203 */
[----:B------:R-:W-:-:S07]  /*0150*/  IMAD.SHL.U32 R7, R2, 0x4, RZ ;  /* 0x0000000402077824 */ /* 0x000fce00078e00ff */
.L_x_22:
[C---:B0-----:R-:W-:Y:S01]  /*0160*/  IMAD.SHL.U32 R12, R0.reuse, 0x4, RZ ;  /* 0x00000004000c7824 */ /* 0x041fe200078e00ff */
[----:B------:R-:W-:-:S04]  /*0170*/  SHF.L.U64.HI R13, R0, 0x2, R5 ;  /* 0x00000002000d7819 */ /* 0x000fc80000010205 */
[----:B------:R-:W-:-:S04]  /*0180*/  IADD3 R8, P0, PT, R12, UR8, RZ ;  /* 0x000000080c087c10 */ /* 0x000fc8000ff1e0ff */
[----:B------:R-:W-:Y:S02]  /*0190*/  IADD3.X R9, PT, PT, R13, UR9, RZ, P0, !PT ;  /* 0x000000090d097c10 */ /* 0x000fe400087fe4ff */
[----:B------:R-:W-:-:S03]  /*01a0*/  IADD3 R14, P0, PT, R7, R8, RZ ;  /* 0x00000008070e7210 */ /* 0x000fc60007f1e0ff */
[----:B------:R0:W2:Y:S02]  /*01b0*/  LDG.E.CONSTANT R23, desc[UR4][R8.64] ;  /* 0x0000000408177981 */ /* 0x0000a4000c1e9900 */
[----:B------:R-:W-:Y:S01]  /*01c0*/  IMAD.X R15, R6, 0x1, R9, P0 ;  /* 0x00000001060f7824 */ /* 0x000fe200000e0609 */
[----:B------:R-:W-:-:S05]  /*01d0*/  IADD3 R16, P0, PT, R14, R7, RZ ;  /* 0x000000070e107210 */ /* 0x000fca0007f1e0ff */
[--C-:B------:R-:W-:Y:S01]  /*01e0*/  IMAD.X R17, R15, 0x1, R6.reuse, P0 ;  /* 0x000000010f117824 */ /* 0x100fe200000e0606 */
[----:B------:R-:W-:Y:S01]  /*01f0*/  IADD3 R10, P0, PT, R16, R7, RZ ;  /* 0x00000007100a7210 */ /* 0x000fe20007f1e0ff */
[----:B------:R-:W3:Y:S04]  /*0200*/  LDG.E.CONSTANT R15, desc[UR4][R14.64] ;  /* 0x000000040e0f7981 */ /* 0x000ee8000c1e9900 */
[----:B------:R-:W-:Y:S02]  /*0210*/  IMAD.X R11, R17, 0x1, R6, P0 ;  /* 0x00000001110b7824 */ /* 0x000fe400000e0606 */
[----:B------:R-:W4:Y:S04]  /*0220*/  LDG.E.CONSTANT R17, desc[UR4][R16.64] ;  /* 0x0000000410117981 */ /* 0x000f28000c1e9900 */
[----:B------:R1:W5:Y:S01]  /*0230*/  LDG.E.CONSTANT R25, desc[UR4][R10.64] ;  /* 0x000000040a197981 */ /* 0x000362000c1e9900 */
[----:B------:R-:W-:-:S04]  /*0240*/  IADD3 R12, P0, PT, R12, UR10, RZ ;  /* 0x0000000a0c0c7c10 */ /* 0x000fc8000ff1e0ff */
[----:B------:R-:W-:Y:S02]  /*0250*/  IADD3.X R13, PT, PT, R13, UR11, RZ, P0, !PT ;  /* 0x0000000b0d0d7c10 */ /* 0x000fe400087fe4ff */
[----:B------:R-:W-:-:S05]  /*0260*/  IADD3 R18, P0, PT, R12, R7, RZ ;  /* 0x000000070c127210 */ /* 0x000fca0007f1e0ff */
[----:B------:R-:W-:Y:S01]  /*0270*/  IMAD.X R19, R13, 0x1, R6, P0 ;  /* 0x000000010d137824 */ /* 0x000fe200000e0606 */
[-C--:B------:R-:W-:Y:S02]  /*0280*/  IADD3 R0, P0, PT, R0, R7.reuse, RZ ;  /* 0x0000000700007210 */ /* 0x080fe40007f1e0ff */
[----:B------:R-:W-:-:S03]  /*0290*/  IADD3 R20, P1, PT, R18, R7, RZ ;  /* 0x0000000712147210 */ /* 0x000fc60007f3e0ff */
[--C-:B------:R-:W-:Y:S02]  /*02a0*/  IMAD.X R5, R5, 0x1, R6.reuse, P0 ;  /* 0x0000000105057824 */ /* 0x100fe400000e0606 */
[----:B------:R-:W-:Y:S01]  /*02b0*/  IMAD.X R21, R19, 0x1, R6, P1 ;  /* 0x0000000113157824 */ /* 0x000fe200008e0606 */
[----:B0-----:R-:W-:Y:S01]  /*02c0*/  IADD3 R8, P1, PT, R20, R7, RZ ;  /* 0x0000000714087210 */ /* 0x001fe20007f3e0ff */
[----:B-1----:R-:W-:Y:S02]  /*02d0*/  IMAD.MOV.U32 R10, RZ, RZ, R0 ;  /* 0x000000ffff0a7224 */ /* 0x002fe400078e0000 */
[----:B------:R-:W-:Y:S02]  /*02e0*/  IMAD.MOV.U32 R11, RZ, RZ, R5 ;  /* 0x000000ffff0b7224 */ /* 0x000fe400078e0005 */
[----:B------:R-:W-:Y:S02]  /*02f0*/  IMAD.X R9, R21, 0x1, R6, P1 ;  /* 0x0000000115097824 */ /* 0x000fe400008e0606 */
[----:B------:R-:W-:-:S03]  /*0300*/  IMAD.WIDE.U32 R10, R2, 0x3, R10 ;  /* 0x00000003020a7825 */ /* 0x000fc600078e000a */
[----:B------:R-:W-:Y:S01]  /*0310*/  ISETP.GE.U32.AND P0, PT, R10, UR6, PT ;  /* 0x000000060a007c0c */ /* 0x000fe2000bf06070 */
[----:B------:R-:W-:-:S05]  /*0320*/  IMAD.IADD R10, R4, 0x1, R11 ;  /* 0x00000001040a7824 */ /* 0x000fca00078e020b */
[----:B------:R-:W-:Y:S01]  /*0330*/  ISETP.GE.U32.AND.EX P0, PT, R10, UR7, PT, P0 ;  /* 0x000000070a007c0c */ /* 0x000fe2000bf06100 */
[----:B--2---:R0:W-:Y:S04]  /*0340*/  STG.E desc[UR4][R12.64], R23 ;  /* 0x000000170c007986 */ /* 0x0041e8000c101904 */
[----:B---3--:R0:W-:Y:S04]  /*0350*/  STG.E desc[UR4][R18.64], R15 ;  /* 0x0000000f12007986 */ /* 0x0081e8000c101904 */
[----:B----4-:R0:W-:Y:S04]  /*0360*/  STG.E desc[UR4][R20.64], R17 ;  /* 0x0000001114007986 */ /* 0x0101e8000c101904 */
[----:B-----5:R0:W-:Y:S01]  /*0370*/  STG.E desc[UR4][R8.64], R25 ;  /* 0x0000001908007986 */ /* 0x0201e2000c101904 */
[----:B------:R-:W-:Y:S05]  /*0380*/  @!P0 BRA `(.L_x_22) ;  /* 0xfffffffc00748947 */ /* 0x000fea000383ffff */
.L_x_21:
[----:B------:R-:W-:Y:S05]  /*0390*/  BSYNC.RECONVERGENT B0 ;  /* 0x0000000000007941 */ /* 0x000fea0003800200 */
.L_x_20:
[----:B------:R-:W-:-:S04]  /*03a0*/  ISETP.GE.U32.AND P0, PT, R0, UR6, PT ;  /* 0x0000000600007c0c */ /* 0x000fc8000bf06070 */
[----:B------:R-:W-:-:S13]  /*03b0*/  ISETP.GE.U32.AND.EX P0, PT, R5, UR7, PT, P0 ;  /* 0x0000000705007c0c */ /* 0x000fda000bf06100 */
[----:B------:R-:W-:Y:S05]  /*03c0*/  @P0 EXIT ;  /* 0x000000000000094d */ /* 0x000fea0003800000 */
.L_x_23:
[C---:B01----:R-:W-:Y:S01]  /*03d0*/  IMAD.SHL.U32 R8, R0.reuse, 0x4, RZ ;  /* 0x0000000400087824 */ /* 0x043fe200078e00ff */
[----:B------:R-:W-:-:S04]  /*03e0*/  SHF.L.U64.HI R4, R0, 0x2, R5 ;  /* 0x0000000200047819 */ /* 0x000fc80000010205 */
[----:B------:R-:W-:-:S04]  /*03f0*/  IADD3 R6, P0, PT, R8, UR12, RZ ;  /* 0x0000000c08067c10 */ /* 0x000fc8000ff1e0ff */
[----:B------:R-:W-:-:S06]  /*0400*/  IADD3.X R7, PT, PT, R4, UR13, RZ, P0, !PT ;  /* 0x0000000d04077c10 */ /* 0x000fcc00087fe4ff */
[----:B------:R-:W2:Y:S01]  /*0410*/  LDG.E.CONSTANT R7, desc[UR4][R6.64] ;  /* 0x0000000406077981 */ /* 0x000ea2000c1e9900 */
[----:B------:R-:W-:-:S04]  /*0420*/  IADD3 R8, P0, PT, R8, UR14, RZ ;  /* 0x0000000e08087c10 */ /* 0x000fc8000ff1e0ff */
[----:B------:R-:W-:Y:S02]  /*0430*/  IADD3.X R9, PT, PT, R4, UR15, RZ, P0, !PT ;  /* 0x0000000f04097c10 */ /* 0x000fe400087fe4ff */
[----:B------:R-:W-:-:S05]  /*0440*/  IADD3 R0, P0, PT, R2, R0, RZ ;  /* 0x0000000002007210 */ /* 0x000fca0007f1e0ff */
[----:B------:R-:W-:Y:S01]  /*0450*/  IMAD.X R5, R3, 0x1, R5, P0 ;  /* 0x0000000103057824 */ /* 0x000fe200000e0605 */
[----:B------:R-:W-:-:S04]  /*0460*/  ISETP.GE.U32.AND P0, PT, R0, UR6, PT ;  /* 0x0000000600007c0c */ /* 0x000fc8000bf06070 */
[----:B------:R-:W-:Y:S01]  /*0470*/  ISETP.GE.U32.AND.EX P0, PT, R5, UR7, PT, P0 ;  /* 0x0000000705007c0c */ /* 0x000fe2000bf06100 */
[----:B--2---:R1:W-:-:S12]  /*0480*/  STG.E desc[UR4][R8.64], R7 ;  /* 0x0000000708007986 */ /* 0x0043d8000c101904 */
[----:B------:R-:W-:Y:S05]  /*0490*/  @!P0 BRA `(.L_x_23) ;  /* 0xfffffffc00cc8947 */ /* 0x000fea000383ffff */
[----:B------:R-:W-:Y:S05]  /*04a0*/  EXIT ;  /* 0x000000000000794d */ /* 0x000fea0003800000 */
.L_x_24:
        /* <DEDUP_REMOVED lines=13> */
.L_x_34:


//--------------------- .text._Z11copy_kernelIfLi1EEvPKT_PS0_m --------------------------
	.section	.text._Z11copy_kernelIfLi1EEvPKT_PS0_m,"ax",@progbits
	.align	128
        .global         _Z11copy_kernelIfLi1EEvPKT_PS0_m
        .type           _Z11copy_kernelIfLi1EEvPKT_PS0_m,@function
        .size           _Z11copy_kernelIfLi1EEvPKT_PS0_m,(.L_x_35 - _Z11copy_kernelIfLi1EEvPKT_PS0_m)
        .other          _Z11copy_kernelIfLi1EEvPKT_PS0_m,@"STO_CUDA_ENTRY STV_DEFAULT"
_Z11copy_kernelIfLi1EEvPKT_PS0_m:
.text._Z11copy_kernelIfLi1EEvPKT_PS0_m:
        /* <DEDUP_REMOVED lines=16> */
.L_x_27:
[C---:B0-----:R-:W-:Y:S01]  /*0100*/  IMAD.SHL.U32 R6, R9.reuse, 0x4, RZ ;  /* 0x0000000409067824 */ /* 0x041fe200078e00ff */
        /* <DEDUP_REMOVED lines=12> */
.L_x_26:
[----:B------:R-:W-:Y:S05]  /*01d0*/  BSYNC.RECONVERGENT B0 ;  /* 0x0000000000007941 */ /* 0x000fea0003800200 */
.L_x_25:
[----:B------:R-:W-:-:S04]  /*01e0*/  ISETP.GE.U32.AND P0, PT, R9, UR8, PT ;  /* 0x0000000809007c0c */ /* 0x000fc8000bf06070 */
[----:B------:R-:W-:-:S13]  /*01f0*/  ISETP.GE.U32.AND.EX P0, PT, R0, UR9, PT, P0 ;  /* 0x0000000900007c0c */ /* 0x000fda000bf06100 */
[----:B------:R-:W-:Y:S05]  /*0200*/  @P0 EXIT ;  /* 0x000000000000094d */ /* 0x000fea0003800000 */
.L_x_28:
        /* <DEDUP_REMOVED lines=14> */
.L_x_29:
        /* <DEDUP_REMOVED lines=9> */
.L_x_35:


//--------------------- .nv.shared.reserved.0     --------------------------
	.section	.nv.shared.reserved.0,"aw",@nobits
	.weak		__nv_reservedSMEM_offset_0_alias
	.size		__nv_reservedSMEM_offset_0_alias, 0, 64
	.other		__nv_reservedSMEM_offset_0_alias,@"STO_CUDA_RESERVED_SHARED STV_DEFAULT"
__nv_reservedSMEM_offset_0_alias:
	.zero		0
	.zero		64


//--------------------- .nv.constant0._Z11copy_kernelI6float4Li32EEvPKT_PS1_m --------------------------
	.section	.nv.constant0._Z11copy_kernelI6float4Li32EEvPKT_PS1_m,"a",@progbits
	.sectionflags	@""
	.align	4
.nv.constant0._Z11copy_kernelI6float4Li32EEvPKT_PS1_m:
	.zero		920


//--------------------- .nv.constant0._Z11copy_kernelIfLi32EEvPKT_PS0_m --------------------------
	.section	.nv.constant0._Z11copy_kernelIfLi32EEvPKT_PS0_m,"a",@progbits
	.sectionflags	@""
	.align	4
.nv.constant0._Z11copy_kernelIfLi32EEvPKT_PS0_m:
	.zero		920


//--------------------- .nv.constant0._Z11copy_kernelI6float4Li4EEvPKT_PS1_m --------------------------
	.section	.nv.constant0._Z11copy_kernelI6float4Li4EEvPKT_PS1_m,"a",@progbits
	.sectionflags	@""
	.align	4
.nv.constant0._Z11copy_kernelI6float4Li4EEvPKT_PS1_m:
	.zero		920


//--------------------- .nv.constant0._Z11copy_kernelI6float4Li1EEvPKT_PS1_m --------------------------
	.section	.nv.constant0._Z11copy_kernelI6float4Li1EEvPKT_PS1_m,"a",@progbits
	.sectionflags	@""
	.align	4
.nv.constant0._Z11copy_kernelI6float4Li1EEvPKT_PS1_m:
	.zero		920


//--------------------- .nv.constant0._Z11copy_kernelIfLi4EEvPKT_PS0_m --------------------------
	.section	.nv.constant0._Z11copy_kernelIfLi4EEvPKT_PS0_m,"a",@progbits
	.sectionflags	@""
	.align	4
.nv.constant0._Z11copy_kernelIfLi4EEvPKT_PS0_m:
	.zero		920


//--------------------- .nv.constant0._Z11copy_kernelIfLi1EEvPKT_PS0_m --------------------------
	.section	.nv.constant0._Z11copy_kernelIfLi1EEvPKT_PS0_m,"a",@progbits
	.sectionflags	@""
	.align	4
.nv.constant0._Z11copy_kernelIfLi1EEvPKT_PS0_m:
	.zero		920


//--------------------- SYMBOLS --------------------------

	.type		.nv.reservedSmem.offset0,@object
	.size		.nv.reservedSmem.offset0,0x4
